// auto-generated by cutlass_sweep.fmha — config: {"arch": "sm_90", "direction": "fwd", "dtype": "bf16", "head_dim": 128, "mask": "causal", "schedule": "cooperative", "tile_kv": 64, "tile_q": 128}
#include "cutlass/cutlass.h"
#include "cute/tensor.hpp"
#include "cutlass/device_kernel.h"
#include "cutlass/kernel_hardware_info.h"
#include "88_hopper_fmha/collective/fmha_fusion.hpp"
#include "88_hopper_fmha/kernel/fmha_kernel_builder.hpp"

using namespace cute;
using Element = cutlass::bfloat16_t;
using TileShape = Shape<_128, _64, _128>;
using StrideQ = cute::tuple<int, _1, cute::tuple<int, int>>;
using StrideK = cute::tuple<int, _1, cute::tuple<int, int>>;
using StrideV = cute::tuple<int, cute::_1, cute::tuple<int, int>>;

using Kernel = typename cutlass::fmha::kernel::FmhaBuilder<
    Element, float, float,
    TileShape, StrideQ, StrideK, StrideV,
    cutlass::fmha::collective::CausalFusion,
    cutlass::gemm::KernelTmaWarpSpecializedCooperative
  >::Kernel;

auto* _anchor = &cutlass::device_kernel<Kernel>;


// ===== COMPILED SASS (sm_90a) =====

	.target	sm_90a

	.elftype	@"ET_EXEC"


//--------------------- .note.nv.tkinfo           --------------------------
	.section	.note.nv.tkinfo,"",@"SHT_NOTE"
	.sectionflags	@"SHF_NOTE_NV_TKINFO"
	.tkinfo
        /*0018*/ 	.word	0x00000002
        /*0030*/ 	.string	""
        /*0030*/ 	.string	"ptxas"
        /*0030*/ 	.string	"Cuda compilation tools, release 13.0, V13.0.88"
        /*0030*/ 	.string	"Build cuda_13.0.r13.0/compiler.36424714_0"
        /*0030*/ 	.string	"-arch sm_90a -m 64 "



//--------------------- .note.nv.cuinfo           --------------------------
	.section	.note.nv.cuinfo,"",@"SHT_NOTE"
	.sectionflags	@"SHF_NOTE_NV_CUINFO"
        /*0018*/ 	.short	0x0002
        /*001a*/ 	.short	0x005a
        /*001c*/ 	.short	0x0082
	.zero		2


//--------------------- .nv.info                  --------------------------
	.section	.nv.info,"",@"SHT_CUDA_INFO"
	.align	4


	//----- nvinfo : EIATTR_REGCOUNT
	.align		4
        /*0000*/ 	.byte	0x04, 0x2f
        /*0002*/ 	.short	(.L_16 - .L_15)
	.align		4
.L_15:
        /*0004*/ 	.word	index@(_ZN7cutlass13device_kernelINS_4fmha6kernel28FmhaKernelTmaWarpSpecializedINS1_10collective30FmhaMainloopTmaWarpSpecializedINS_10bfloat16_tEffN4cute5tupleIJNS7_1CILi128EEENS9_ILi64EEESA_EEENS8_IJiNS9_ILi1EEENS8_IJiiEEEEEESF_SF_NS4_12CausalFusionEJEEENS4_15FmhaFwdEpilogueIS6_fNS8_IJSB_SA_SB_EEEEENS2_23IndividualTileSchedulerEJEEEEEvNT_6ParamsE)
        /*0008*/ 	.word	0x000000a8


	//----- nvinfo : EIATTR_FRAME_SIZE
	.align		4
.L_16:
        /*000c*/ 	.byte	0x04, 0x11
        /*000e*/ 	.short	(.L_18 - .L_17)
	.align		4
.L_17:
        /*0010*/ 	.word	index@($__internal_0_$__cuda_sm20_rcp_rn_f32_slowpath)
        /*0014*/ 	.word	0x00000000


	//----- nvinfo : EIATTR_FRAME_SIZE
	.align		4
.L_18:
        /*0018*/ 	.byte	0x04, 0x11
        /*001a*/ 	.short	(.L_20 - .L_19)
	.align		4
.L_19:
        /*001c*/ 	.word	index@(_ZN7cutlass13device_kernelINS_4fmha6kernel28FmhaKernelTmaWarpSpecializedINS1_10collective30FmhaMainloopTmaWarpSpecializedINS_10bfloat16_tEffN4cute5tupleIJNS7_1CILi128EEENS9_ILi64EEESA_EEENS8_IJiNS9_ILi1EEENS8_IJiiEEEEEESF_SF_NS4_12CausalFusionEJEEENS4_15FmhaFwdEpilogueIS6_fNS8_IJSB_SA_SB_EEEEENS2_23IndividualTileSchedulerEJEEEEEvNT_6ParamsE)
        /*0020*/ 	.word	0x00000000


	//----- nvinfo : EIATTR_MIN_STACK_SIZE
	.align		4
.L_20:
        /*0024*/ 	.byte	0x04, 0x12
        /*0026*/ 	.short	(.L_22 - .L_21)
	.align		4
.L_21:
        /*0028*/ 	.word	index@(_ZN7cutlass13device_kernelINS_4fmha6kernel28FmhaKernelTmaWarpSpecializedINS1_10collective30FmhaMainloopTmaWarpSpecializedINS_10bfloat16_tEffN4cute5tupleIJNS7_1CILi128EEENS9_ILi64EEESA_EEENS8_IJiNS9_ILi1EEENS8_IJiiEEEEEESF_SF_NS4_12CausalFusionEJEEENS4_15FmhaFwdEpilogueIS6_fNS8_IJSB_SA_SB_EEEEENS2_23IndividualTileSchedulerEJEEEEEvNT_6ParamsE)
        /*002c*/ 	.word	0x00000000
.L_22:


//--------------------- .nv.compat                --------------------------
	.section	.nv.compat,"",@"SHT_CUDA_COMPAT_INFO"
	.align	4
        /*0000*/ 	.byte	0x02, 0x09, 0x01, 0x00, 0x02, 0x02, 0x04, 0x00, 0x02, 0x05, 0x05, 0x00, 0x03, 0x07, 0x01, 0x01
        /*0010*/ 	.byte	0x02, 0x03, 0x01, 0x00, 0x02, 0x06, 0x01, 0x00, 0x04, 0x0b, 0x08, 0x00, 0x00, 0x00, 0x00, 0x00
        /*0020*/ 	.byte	0x00, 0x00, 0x00, 0x00


//--------------------- .nv.info._ZN7cutlass13device_kernelINS_4fmha6kernel28FmhaKernelTmaWarpSpecializedINS1_10collective30FmhaMainloopTmaWarpSpecializedINS_10bfloat16_tEffN4cute5tupleIJNS7_1CILi128EEENS9_ILi64EEESA_EEENS8_IJiNS9_ILi1EEENS8_IJiiEEEEEESF_SF_NS4_12CausalFusionEJEEENS4_15FmhaFwdEpilogueIS6_fNS8_IJSB_SA_SB_EEEEENS2_23IndividualTileSchedulerEJEEEEEvNT_6ParamsE --------------------------
	.section	.nv.info._ZN7cutlass13device_kernelINS_4fmha6kernel28FmhaKernelTmaWarpSpecializedINS1_10collective30FmhaMainloopTmaWarpSpecializedINS_10bfloat16_tEffN4cute5tupleIJNS7_1CILi128EEENS9_ILi64EEESA_EEENS8_IJiNS9_ILi1EEENS8_IJiiEEEEEESF_SF_NS4_12CausalFusionEJEEENS4_15FmhaFwdEpilogueIS6_fNS8_IJSB_SA_SB_EEEEENS2_23IndividualTileSchedulerEJEEEEEvNT_6ParamsE,"",@"SHT_CUDA_INFO"
	.sectionflags	@""
	.align	4


	//----- nvinfo : EIATTR_CUDA_API_VERSION
	.align		4
        /*0000*/ 	.byte	0x04, 0x37
        /*0002*/ 	.short	(.L_24 - .L_23)
.L_23:
        /*0004*/ 	.word	0x00000082


	//----- nvinfo : EIATTR_KPARAM_INFO
	.align		4
.L_24:
        /*0008*/ 	.byte	0x04, 0x17
        /*000a*/ 	.short	(.L_26 - .L_25)
.L_25:
        /*000c*/ 	.word	0x00000000
        /*0010*/ 	.short	0x0000
        /*0012*/ 	.short	0x0070
        /*0014*/ 	.byte	0x00, 0xf0, 0x01, 0x20


	//----- nvinfo : EIATTR_SPARSE_MMA_MASK
	.align		4
.L_26:
        /*0018*/ 	.byte	0x03, 0x50
        /*001a*/ 	.short	0x0000


	//----- nvinfo : EIATTR_MAXREG_COUNT
	.align		4
        /*001c*/ 	.byte	0x03, 0x1b
        /*001e*/ 	.short	0x00a8


	//----- nvinfo : EIATTR_NUM_BARRIERS
	.align		4
        /*0020*/ 	.byte	0x02, 0x4c
        /*0022*/ 	.byte	0x02
	.zero		1


	//----- nvinfo : EIATTR_EXTERNS
	.align		4
        /*0024*/ 	.byte	0x04, 0x0f
        /*0026*/ 	.short	(.L_28 - .L_27)


	//   ....[0]....
	.align		4
.L_27:
        /*0028*/ 	.word	index@(__assertfail)


	//----- nvinfo : EIATTR_MERCURY_ISA_VERSION
	.align		4
.L_28:
        /*002c*/ 	.byte	0x03, 0x5f
        /*002e*/ 	.short	0x0101


	//----- nvinfo : EIATTR_INT_WARP_WIDE_INSTR_OFFSETS
	.align		4
        /*0030*/ 	.byte	0x04, 0x31
        /*0032*/ 	.short	(.L_30 - .L_29)


	//   ....[0]....
.L_29:
        /*0034*/ 	.word	0x000006f0


	//   ....[1]....
        /*0038*/ 	.word	0x00000700


	//   ....[2]....
        /*003c*/ 	.word	0x00000710


	//   ....[3]....
        /*0040*/ 	.word	0x00000720


	//   ....[4]....
        /*0044*/ 	.word	0x00000790


	//----- nvinfo : EIATTR_COOP_GROUP_MASK_REGIDS
	.align		4
.L_30:
        /*0048*/ 	.byte	0x04, 0x29
        /*004a*/ 	.short	(.L_32 - .L_31)


	//   ....[0]....
.L_31:
        /*004c*/ 	.word	0xffffffff


	//   ....[1]....
        /*0050*/ 	.word	0xffffffff


	//   ....[2]....
        /*0054*/ 	.word	0xffffffff


	//   ....[3]....
        /*0058*/ 	.word	0xffffffff


	//   ....[4]....
        /*005c*/ 	.word	0xffffffff


	//   ....[5]....
        /*0060*/ 	.word	0xffffffff


	//   ....[6]....
        /*0064*/ 	.word	0xffffffff


	//   ....[7]....
        /*0068*/ 	.word	0xffffffff


	//   ....[8]....
        /*006c*/ 	.word	0xffffffff


	//   ....[9]....
        /*0070*/ 	.word	0xffffffff


	//   ....[10]....
        /*0074*/ 	.word	0xffffffff


	//   ....[11]....
        /*0078*/ 	.word	0xffffffff


	//   ....[12]....
        /*007c*/ 	.word	0xffffffff


	//   ....[13]....
        /*0080*/ 	.word	0xffffffff


	//   ....[14]....
        /*0084*/ 	.word	0xffffffff


	//   ....[15]....
        /*0088*/ 	.word	0xffffffff


	//   ....[16]....
        /*008c*/ 	.word	0xffffffff


	//   ....[17]....
        /*0090*/ 	.word	0xffffffff


	//   ....[18]....
        /*0094*/ 	.word	0xffffffff


	//   ....[19]....
        /*0098*/ 	.word	0xffffffff


	//   ....[20]....
        /*009c*/ 	.word	0xffffffff


	//   ....[21]....
        /*00a0*/ 	.word	0xffffffff


	//----- nvinfo : EIATTR_COOP_GROUP_INSTR_OFFSETS
	.align		4
.L_32:
        /*00a4*/ 	.byte	0x04, 0x28
        /*00a6*/ 	.short	(.L_34 - .L_33)


	//   ....[0]....
.L_33:
        /*00a8*/ 	.word	0x00000050


	//   ....[1]....
        /*00ac*/ 	.word	0x00000080


	//   ....[2]....
        /*00b0*/ 	.word	0x000001b0


	//   ....[3]....
        /*00b4*/ 	.word	0x00000370


	//   ....[4]....
        /*00b8*/ 	.word	0x00000530


	//   ....[5]....
        /*00bc*/ 	.word	0x00000690


	//   ....[6]....
        /*00c0*/ 	.word	0x00001930


	//   ....[7]....
        /*00c4*/ 	.word	0x00001960


	//   ....[8]....
        /*00c8*/ 	.word	0x00001cf0


	//   ....[9]....
        /*00cc*/ 	.word	0x00001dd0


	//   ....[10]....
        /*00d0*/ 	.word	0x00003000


	//   ....[11]....
        /*00d4*/ 	.word	0x00003030


	//   ....[12]....
        /*00d8*/ 	.word	0x000032c0


	//   ....[13]....
        /*00dc*/ 	.word	0x000033b0


	//   ....[14]....
        /*00e0*/ 	.word	0x00004f00


	//   ....[15]....
        /*00e4*/ 	.word	0x00005000


	//   ....[16]....
        /*00e8*/ 	.word	0x00005440


	//   ....[17]....
        /*00ec*/ 	.word	0x00005560


	//   ....[18]....
        /*00f0*/ 	.word	0x00006850


	//   ....[19]....
        /*00f4*/ 	.word	0x00006890


	//   ....[20]....
        /*00f8*/ 	.word	0x000068e0


	//   ....[21]....
        /*00fc*/ 	.word	0x000068f0


	//----- nvinfo : EIATTR_REG_RECONFIG
	.align		4
.L_34:
        /*0100*/ 	.byte	0x01, 0x54
	.zero		2


	//----- nvinfo : EIATTR_SYSCALL_OFFSETS
	.align		4
        /*0104*/ 	.byte	0x04, 0x46
        /*0106*/ 	.short	(.L_36 - .L_35)


	//   ....[0]....
.L_35:
        /*0108*/ 	.word	0x000074c0


	//   ....[1]....
        /*010c*/ 	.word	0x00007620


	//----- nvinfo : EIATTR_MBARRIER_INSTR_OFFSETS
	.align		4
.L_36:
        /*0110*/ 	.byte	0x04, 0x39
        /*0112*/ 	.short	(.L_38 - .L_37)


	//   ....[0]....
.L_37:
        /*0114*/ 	.word	0x00000320
        /*0118*/ 	.word	0x000000ff
        /*011c*/ 	.word	0x0001c050
        /*0120*/ 	.short	0x0100
        /*0122*/ 	.byte	0x06
	.zero		1


	//   ....[1]....
        /*0124*/ 	.word	0x00000330
        /*0128*/ 	.word	0x000000ff
        /*012c*/ 	.word	0x0001c060
        /*0130*/ 	.short	0x0100
        /*0132*/ 	.byte	0x06
	.zero		1


	//   ....[2]....
        /*0134*/ 	.word	0x00000340
        /*0138*/ 	.word	0x000000ff
        /*013c*/ 	.word	0x0001c058
        /*0140*/ 	.short	0x0100
        /*0142*/ 	.byte	0x06
	.zero		1


	//   ....[3]....
        /*0144*/ 	.word	0x00000350
        /*0148*/ 	.word	0x000000ff
        /*014c*/ 	.word	0x0001c068
        /*0150*/ 	.short	0x0100
        /*0152*/ 	.byte	0x06
	.zero		1


	//   ....[4]....
        /*0154*/ 	.word	0x00000480
        /*0158*/ 	.word	0x000000ff
        /*015c*/ 	.word	0x0001c000
        /*0160*/ 	.short	0x0100
        /*0162*/ 	.byte	0x06
	.zero		1


	//   ....[5]....
        /*0164*/ 	.word	0x00000490
        /*0168*/ 	.word	0x000000ff
        /*016c*/ 	.word	0x0001c028
        /*0170*/ 	.short	0x0100
        /*0172*/ 	.byte	0x06
	.zero		1


	//   ....[6]....
        /*0174*/ 	.word	0x000004a0
        /*0178*/ 	.word	0x000000ff
        /*017c*/ 	.word	0x0001c008
        /*0180*/ 	.short	0x0100
        /*0182*/ 	.byte	0x06
	.zero		1


	//   ....[7]....
        /*0184*/ 	.word	0x000004b0
        /*0188*/ 	.word	0x000000ff
        /*018c*/ 	.word	0x0001c030
        /*0190*/ 	.short	0x0100
        /*0192*/ 	.byte	0x06
	.zero		1


	//   ....[8]....
        /*0194*/ 	.word	0x000004c0
        /*0198*/ 	.word	0x000000ff
        /*019c*/ 	.word	0x0001c010
        /*01a0*/ 	.short	0x0100
        /*01a2*/ 	.byte	0x06
	.zero		1


	//   ....[9]....
        /*01a4*/ 	.word	0x000004d0
        /*01a8*/ 	.word	0x000000ff
        /*01ac*/ 	.word	0x0001c038
        /*01b0*/ 	.short	0x0100
        /*01b2*/ 	.byte	0x06
	.zero		1


	//   ....[10]....
        /*01b4*/ 	.word	0x000004e0
        /*01b8*/ 	.word	0x000000ff
        /*01bc*/ 	.word	0x0001c018
        /*01c0*/ 	.short	0x0100
        /*01c2*/ 	.byte	0x06
	.zero		1


	//   ....[11]....
        /*01c4*/ 	.word	0x000004f0
        /*01c8*/ 	.word	0x000000ff
        /*01cc*/ 	.word	0x0001c040
        /*01d0*/ 	.short	0x0100
        /*01d2*/ 	.byte	0x06
	.zero		1


	//   ....[12]....
        /*01d4*/ 	.word	0x00000500
        /*01d8*/ 	.word	0x000000ff
        /*01dc*/ 	.word	0x0001c020
        /*01e0*/ 	.short	0x0100
        /*01e2*/ 	.byte	0x06
	.zero		1


	//   ....[13]....
        /*01e4*/ 	.word	0x00000510
        /*01e8*/ 	.word	0x000000ff
        /*01ec*/ 	.word	0x0001c048
        /*01f0*/ 	.short	0x0100
        /*01f2*/ 	.byte	0x06
	.zero		1


	//   ....[14]....
        /*01f4*/ 	.word	0x00000640
        /*01f8*/ 	.word	0x000000ff
        /*01fc*/ 	.word	0x0001c070
        /*0200*/ 	.short	0x0100
        /*0202*/ 	.byte	0x06
	.zero		1


	//   ....[15]....
        /*0204*/ 	.word	0x00000650
        /*0208*/ 	.word	0x000000ff
        /*020c*/ 	.word	0x0001c080
        /*0210*/ 	.short	0x0100
        /*0212*/ 	.byte	0x06
	.zero		1


	//   ....[16]....
        /*0214*/ 	.word	0x00000660
        /*0218*/ 	.word	0x000000ff
        /*021c*/ 	.word	0x0001c078
        /*0220*/ 	.short	0x0100
        /*0222*/ 	.byte	0x06
	.zero		1


	//   ....[17]....
        /*0224*/ 	.word	0x00000670
        /*0228*/ 	.word	0x000000ff
        /*022c*/ 	.word	0x0001c088
        /*0230*/ 	.short	0x0100
        /*0232*/ 	.byte	0x06
	.zero		1


	//   ....[18]....
        /*0234*/ 	.word	0x000007b0
        /*0238*/ 	.word	0x000000ff
        /*023c*/ 	.word	0x0001c090
        /*0240*/ 	.short	0x0100
        /*0242*/ 	.byte	0x06
	.zero		1


	//   ....[19]....
        /*0244*/ 	.word	0x000007c0
        /*0248*/ 	.word	0x000000ff
        /*024c*/ 	.word	0x0001c098
        /*0250*/ 	.short	0x0100
        /*0252*/ 	.byte	0x06
	.zero		1


	//   ....[20]....
        /*0254*/ 	.word	0x000007d0
        /*0258*/ 	.word	0x000000ff
        /*025c*/ 	.word	0x0001c0a0
        /*0260*/ 	.short	0x0100
        /*0262*/ 	.byte	0x06
	.zero		1


	//   ....[21]....
        /*0264*/ 	.word	0x000007e0
        /*0268*/ 	.word	0x000000ff
        /*026c*/ 	.word	0x0001c0a8
        /*0270*/ 	.short	0x0100
        /*0272*/ 	.byte	0x06
	.zero		1


	//   ....[22]....
        /*0274*/ 	.word	0x000008e0
        /*0278*/ 	.word	0x000000ff
        /*027c*/ 	.word	0x0001c0c0
        /*0280*/ 	.short	0x0100
        /*0282*/ 	.byte	0x06
	.zero		1


	//   ....[23]....
        /*0284*/ 	.word	0x000008f0
        /*0288*/ 	.word	0x000000ff
        /*028c*/ 	.word	0x0001c0e0
        /*0290*/ 	.short	0x0100
        /*0292*/ 	.byte	0x06
	.zero		1


	//   ....[24]....
        /*0294*/ 	.word	0x00000900
        /*0298*/ 	.word	0x000000ff
        /*029c*/ 	.word	0x0001c0c8
        /*02a0*/ 	.short	0x0100
        /*02a2*/ 	.byte	0x06
	.zero		1


	//   ....[25]....
        /*02a4*/ 	.word	0x00000910
        /*02a8*/ 	.word	0x000000ff
        /*02ac*/ 	.word	0x0001c0e8
        /*02b0*/ 	.short	0x0100
        /*02b2*/ 	.byte	0x06
	.zero		1


	//   ....[26]....
        /*02b4*/ 	.word	0x00000920
        /*02b8*/ 	.word	0x000000ff
        /*02bc*/ 	.word	0x0001c0d0
        /*02c0*/ 	.short	0x0100
        /*02c2*/ 	.byte	0x06
	.zero		1


	//   ....[27]....
        /*02c4*/ 	.word	0x00000930
        /*02c8*/ 	.word	0x000000ff
        /*02cc*/ 	.word	0x0001c0f0
        /*02d0*/ 	.short	0x0100
        /*02d2*/ 	.byte	0x06
	.zero		1


	//   ....[28]....
        /*02d4*/ 	.word	0x00000940
        /*02d8*/ 	.word	0x000000ff
        /*02dc*/ 	.word	0x0001c0d8
        /*02e0*/ 	.short	0x0100
        /*02e2*/ 	.byte	0x06
	.zero		1


	//   ....[29]....
        /*02e4*/ 	.word	0x00000950
        /*02e8*/ 	.word	0x000000ff
        /*02ec*/ 	.word	0x0001c0f8
        /*02f0*/ 	.short	0x0100
        /*02f2*/ 	.byte	0x06
	.zero		1


	//   ....[30]....
        /*02f4*/ 	.word	0x00000ea0
        /*02f8*/ 	.word	0x000000ff
        /*02fc*/ 	.word	0x0001c050
        /*0300*/ 	.short	0x010a
        /*0302*/ 	.byte	0x08
	.zero		1


	//   ....[31]....
        /*0304*/ 	.word	0x00000f80
        /*0308*/ 	.word	0x000000ff
        /*030c*/ 	.word	0x0001c000
        /*0310*/ 	.short	0x010a
        /*0312*/ 	.byte	0x26
	.zero		1


	//   ....[32]....
        /*0314*/ 	.word	0x00000fd0
        /*0318*/ 	.word	0x000000ff
        /*031c*/ 	.word	0xfffffff8
        /*0320*/ 	.short	0x010a
        /*0322*/ 	.byte	0x04
	.zero		1


	//   ....[33]....
        /*0324*/ 	.word	0x000027c0
        /*0328*/ 	.word	0x00000014
        /*032c*/ 	.word	0x00000000
        /*0330*/ 	.short	0x0101
        /*0332*/ 	.byte	0x0b
	.zero		1


	//   ....[34]....
        /*0334*/ 	.word	0x00002830
        /*0338*/ 	.word	0x000000ff
        /*033c*/ 	.word	0x0001c008
        /*0340*/ 	.short	0x010a
        /*0342*/ 	.byte	0x26
	.zero		1


	//   ....[35]....
        /*0344*/ 	.word	0x00002a20
        /*0348*/ 	.word	0x000000ff
        /*034c*/ 	.word	0x00000000
        /*0350*/ 	.short	0x0101
        /*0352*/ 	.byte	0x0a
	.zero		1


	//   ....[36]....
        /*0354*/ 	.word	0x00002b80
        /*0358*/ 	.word	0x000000ff
        /*035c*/ 	.word	0x0001c000
        /*0360*/ 	.short	0x010a
        /*0362*/ 	.byte	0x0a
	.zero		1


	//   ....[37]....
        /*0364*/ 	.word	0x00003ed0
        /*0368*/ 	.word	0x000000ff
        /*036c*/ 	.word	0x0001c000
        /*0370*/ 	.short	0x010a
        /*0372*/ 	.byte	0x05
	.zero		1


	//   ....[38]....
        /*0374*/ 	.word	0x00004380
        /*0378*/ 	.word	0x000000ff
        /*037c*/ 	.word	0x0001c000
        /*0380*/ 	.short	0x010a
        /*0382*/ 	.byte	0x05
	.zero		1


	//   ....[39]....
        /*0384*/ 	.word	0x00004560
        /*0388*/ 	.word	0x000000ff
        /*038c*/ 	.word	0x00000000
        /*0390*/ 	.short	0x0101
        /*0392*/ 	.byte	0x05
	.zero		1


	//   ....[40]....
        /*0394*/ 	.word	0x00004610
        /*0398*/ 	.word	0x000000ff
        /*039c*/ 	.word	0x00000000
        /*03a0*/ 	.short	0x0101
        /*03a2*/ 	.byte	0x05
	.zero		1


	//   ....[41]....
        /*03a4*/ 	.word	0x000047c0
        /*03a8*/ 	.word	0x000000ff
        /*03ac*/ 	.word	0x0001c000
        /*03b0*/ 	.short	0x010a
        /*03b2*/ 	.byte	0x0a
	.zero		1


	//   ....[42]....
        /*03b4*/ 	.word	0x00005f80
        /*03b8*/ 	.word	0x000000ff
        /*03bc*/ 	.word	0x0001c000
        /*03c0*/ 	.short	0x010a
        /*03c2*/ 	.byte	0x05
	.zero		1


	//   ....[43]....
        /*03c4*/ 	.word	0x000064b0
        /*03c8*/ 	.word	0x000000ff
        /*03cc*/ 	.word	0x0001c000
        /*03d0*/ 	.short	0x010a
        /*03d2*/ 	.byte	0x05
	.zero		1


	//   ....[44]....
        /*03d4*/ 	.word	0x00006690
        /*03d8*/ 	.word	0x000000ff
        /*03dc*/ 	.word	0x00000000
        /*03e0*/ 	.short	0x0101
        /*03e2*/ 	.byte	0x05
	.zero		1


	//   ....[45]....
        /*03e4*/ 	.word	0x00006740
        /*03e8*/ 	.word	0x000000ff
        /*03ec*/ 	.word	0x00000000
        /*03f0*/ 	.short	0x0101
        /*03f2*/ 	.byte	0x05
	.zero		1


	//   ....[46]....
        /*03f4*/ 	.word	0x00006ee0
        /*03f8*/ 	.word	0x000000ff
        /*03fc*/ 	.word	0x00000008
        /*0400*/ 	.short	0x010a
        /*0402*/ 	.byte	0x04
	.zero		1


	//   ....[47]....
        /*0404*/ 	.word	0x00008480
        /*0408*/ 	.word	0x00000000
        /*040c*/ 	.word	0x0001c090
        /*0410*/ 	.short	0x0101
        /*0412*/ 	.byte	0x26
	.zero		1


	//   ....[48]....
        /*0414*/ 	.word	0x00008650
        /*0418*/ 	.word	0x00000004
        /*041c*/ 	.word	0x0001c060
        /*0420*/ 	.short	0x010a
        /*0422*/ 	.byte	0x3f
	.zero		1


	//   ....[49]....
        /*0424*/ 	.word	0x000088f0
        /*0428*/ 	.word	0x00000002
        /*042c*/ 	.word	0x0001c028
        /*0430*/ 	.short	0x010a
        /*0432*/ 	.byte	0x3f
	.zero		1


	//   ....[50]....
        /*0434*/ 	.word	0x00008ba0
        /*0438*/ 	.word	0x00000004
        /*043c*/ 	.word	0x0001c060
        /*0440*/ 	.short	0x010a
        /*0442*/ 	.byte	0x3f
	.zero		1


	//   ....[51]....
        /*0444*/ 	.word	0x00008e80
        /*0448*/ 	.word	0x00000003
        /*044c*/ 	.word	0x0001c028
        /*0450*/ 	.short	0x010a
        /*0452*/ 	.byte	0x3f
	.zero		1


	//   ....[52]....
        /*0454*/ 	.word	0x00009200
        /*0458*/ 	.word	0x00000007
        /*045c*/ 	.word	0x0001c028
        /*0460*/ 	.short	0x010a
        /*0462*/ 	.byte	0x3f
	.zero		1


	//   ....[53]....
        /*0464*/ 	.word	0x000094e0
        /*0468*/ 	.word	0x00000004
        /*046c*/ 	.word	0x0001c028
        /*0470*/ 	.short	0x010a
        /*0472*/ 	.byte	0x3f
	.zero		1


	//   ....[54]....
        /*0474*/ 	.word	0x000097b0
        /*0478*/ 	.word	0x00000007
        /*047c*/ 	.word	0x0001c050
        /*0480*/ 	.short	0x010a
        /*0482*/ 	.byte	0x3f
	.zero		1


	//   ....[55]....
        /*0484*/ 	.word	0x00009810
        /*0488*/ 	.word	0x00000002
        /*048c*/ 	.word	0x0001c000
        /*0490*/ 	.short	0x010a
        /*0492*/ 	.byte	0x3f
	.zero		1


	//   ....[56]....
        /*0494*/ 	.word	0x00009870
        /*0498*/ 	.word	0x00000007
        /*049c*/ 	.word	0xfffffff8
        /*04a0*/ 	.short	0x010a
        /*04a2*/ 	.byte	0x3f
	.zero		1


	//   ....[57]....
        /*04a4*/ 	.word	0x000098d0
        /*04a8*/ 	.word	0x0000000a
        /*04ac*/ 	.word	0x0001c008
        /*04b0*/ 	.short	0x010a
        /*04b2*/ 	.byte	0x3f
	.zero		1


	//   ....[58]....
        /*04b4*/ 	.word	0x00009930
        /*04b8*/ 	.word	0x00000004
        /*04bc*/ 	.word	0x0001c000
        /*04c0*/ 	.short	0x010a
        /*04c2*/ 	.byte	0x3f
	.zero		1


	//   ....[59]....
        /*04c4*/ 	.word	0x00009990
        /*04c8*/ 	.word	0x0000000a
        /*04cc*/ 	.word	0x0001c000
        /*04d0*/ 	.short	0x010a
        /*04d2*/ 	.byte	0x3f
	.zero		1


	//   ....[60]....
        /*04d4*/ 	.word	0x000099f0
        /*04d8*/ 	.word	0x00000004
        /*04dc*/ 	.word	0x0001c000
        /*04e0*/ 	.short	0x010a
        /*04e2*/ 	.byte	0x3f
	.zero		1


	//   ....[61]....
        /*04e4*/ 	.word	0x00009a50
        /*04e8*/ 	.word	0x0000000b
        /*04ec*/ 	.word	0x0001c000
        /*04f0*/ 	.short	0x010a
        /*04f2*/ 	.byte	0x3f
	.zero		1


	//   ....[62]....
        /*04f4*/ 	.word	0x00009ab0
        /*04f8*/ 	.word	0x00000003
        /*04fc*/ 	.word	0x00000008
        /*0500*/ 	.short	0x010a
        /*0502*/ 	.byte	0x3f
	.zero		1


	//   ....[63]....
        /*0504*/ 	.word	0x00009b00
        /*0508*/ 	.word	0x00000004
        /*050c*/ 	.word	0x0001c060
        /*0510*/ 	.short	0x010a
        /*0512*/ 	.byte	0x3f
	.zero		1


	//   ....[64]....
        /*0514*/ 	.word	0x00009b50
        /*0518*/ 	.word	0x00000002
        /*051c*/ 	.word	0x0001c028
        /*0520*/ 	.short	0x010a
        /*0522*/ 	.byte	0x3f
	.zero		1


	//   ....[65]....
        /*0524*/ 	.word	0x00009ba0
        /*0528*/ 	.word	0x00000004
        /*052c*/ 	.word	0x0001c060
        /*0530*/ 	.short	0x010a
        /*0532*/ 	.byte	0x3f
	.zero		1


	//   ....[66]....
        /*0534*/ 	.word	0x00009bf0
        /*0538*/ 	.word	0x00000003
        /*053c*/ 	.word	0x0001c028
        /*0540*/ 	.short	0x010a
        /*0542*/ 	.byte	0x3f
	.zero		1


	//   ....[67]....
        /*0544*/ 	.word	0x00009c40
        /*0548*/ 	.word	0x00000007
        /*054c*/ 	.word	0x0001c028
        /*0550*/ 	.short	0x010a
        /*0552*/ 	.byte	0x3f
	.zero		1


	//   ....[68]....
        /*0554*/ 	.word	0x00009c90
        /*0558*/ 	.word	0x00000004
        /*055c*/ 	.word	0x0001c028
        /*0560*/ 	.short	0x010a
        /*0562*/ 	.byte	0x3f
	.zero		1


	//----- nvinfo : EIATTR_NUM_MBARRIERS
	.align		4
.L_38:
        /*0564*/ 	.byte	0x03, 0x38
        /*0566*/ 	.short	0x001e


	//----- nvinfo : EIATTR_EXIT_INSTR_OFFSETS
	.align		4
        /*0568*/ 	.byte	0x04, 0x1c
        /*056a*/ 	.short	(.L_40 - .L_39)


	//   ....[0]....
.L_39:
        /*056c*/ 	.word	0x000009f0


	//   ....[1]....
        /*0570*/ 	.word	0x00008490


	//   ....[2]....
        /*0574*/ 	.word	0x000084d0


	//   ....[3]....
        /*0578*/ 	.word	0x00009100


	//   ....[4]....
        /*057c*/ 	.word	0x00009790


	//----- nvinfo : EIATTR_MAX_THREADS
	.align		4
.L_40:
        /*0580*/ 	.byte	0x04, 0x05
        /*0582*/ 	.short	(.L_42 - .L_41)
.L_41:
        /*0584*/ 	.word	0x00000180
        /*0588*/ 	.word	0x00000001
        /*058c*/ 	.word	0x00000001


	//----- nvinfo : EIATTR_CRS_STACK_SIZE
	.align		4
.L_42:
        /*0590*/ 	.byte	0x04, 0x1e
        /*0592*/ 	.short	(.L_44 - .L_43)
.L_43:
        /*0594*/ 	.word	0x00000000


	//----- nvinfo : EIATTR_CBANK_PARAM_SIZE
	.align		4
.L_44:
        /*0598*/ 	.byte	0x03, 0x19
        /*059a*/ 	.short	0x0870


	//----- nvinfo : EIATTR_PARAM_CBANK
	.align		4
        /*059c*/ 	.byte	0x04, 0x0a
        /*059e*/ 	.short	(.L_46 - .L_45)
	.align		4
.L_45:
        /*05a0*/ 	.word	index@(.nv.constant0._ZN7cutlass13device_kernelINS_4fmha6kernel28FmhaKernelTmaWarpSpecializedINS1_10collective30FmhaMainloopTmaWarpSpecializedINS_10bfloat16_tEffN4cute5tupleIJNS7_1CILi128EEENS9_ILi64EEESA_EEENS8_IJiNS9_ILi1EEENS8_IJiiEEEEEESF_SF_NS4_12CausalFusionEJEEENS4_15FmhaFwdEpilogueIS6_fNS8_IJSB_SA_SB_EEEEENS2_23IndividualTileSchedulerEJEEEEEvNT_6ParamsE)
        /*05a4*/ 	.short	0x0210
        /*05a6*/ 	.short	0x0870


	//----- nvinfo : EIATTR_SW_WAR
	.align		4
.L_46:
        /*05a8*/ 	.byte	0x04, 0x36
        /*05aa*/ 	.short	(.L_48 - .L_47)
.L_47:
        /*05ac*/ 	.word	0x00000008
.L_48:


//--------------------- .nv.callgraph             --------------------------
	.section	.nv.callgraph,"",@"SHT_CUDA_CALLGRAPH"
	.align	4
	.sectionentsize	8
	.align		4
        /*0000*/ 	.word	0x00000000
	.align		4
        /*0004*/ 	.word	0xffffffff
	.align		4
        /*0008*/ 	.word	index@(_ZN7cutlass13device_kernelINS_4fmha6kernel28FmhaKernelTmaWarpSpecializedINS1_10collective30FmhaMainloopTmaWarpSpecializedINS_10bfloat16_tEffN4cute5tupleIJNS7_1CILi128EEENS9_ILi64EEESA_EEENS8_IJiNS9_ILi1EEENS8_IJiiEEEEEESF_SF_NS4_12CausalFusionEJEEENS4_15FmhaFwdEpilogueIS6_fNS8_IJSB_SA_SB_EEEEENS2_23IndividualTileSchedulerEJEEEEEvNT_6ParamsE)
	.align		4
        /*000c*/ 	.word	index@(__assertfail)
	.align		4
        /*0010*/ 	.word	0x00000000
	.align		4
        /*0014*/ 	.word	0xfffffffe
	.align		4
        /*0018*/ 	.word	0x00000000
	.align		4
        /*001c*/ 	.word	0xfffffffd
	.align		4
        /*0020*/ 	.word	0x00000000
	.align		4
        /*0024*/ 	.word	0xfffffffc


//--------------------- .nv.constant4             --------------------------
	.section	.nv.constant4,"a",@progbits
	.align	8
	.align		8
.nv.constant4:
        /*0000*/ 	.dword	__assertfail
	.align		8
        /*0008*/ 	.dword	__unnamed_1
	.align		8
        /*0010*/ 	.dword	__unnamed_2
	.align		8
        /*0018*/ 	.dword	_ZN39_INTERNAL_e176e2f9_4_k_cu_81d4eacd_28074cuda3std3__45__cpo5beginE
	.align		8
        /*0020*/ 	.dword	_ZN39_INTERNAL_e176e2f9_4_k_cu_81d4eacd_28074cuda3std3__45__cpo3endE
	.align		8
        /*0028*/ 	.dword	_ZN39_INTERNAL_e176e2f9_4_k_cu_81d4eacd_28074cuda3std3__45__cpo6cbeginE
	.align		8
        /*0030*/ 	.dword	_ZN39_INTERNAL_e176e2f9_4_k_cu_81d4eacd_28074cuda3std3__45__cpo4cendE
	.align		8
        /*0038*/ 	.dword	_ZN39_INTERNAL_e176e2f9_4_k_cu_81d4eacd_28074cuda3std3__441_GLOBAL__N__e176e2f9_4_k_cu_81d4eacd_28076ignoreE
	.align		8
        /*0040*/ 	.dword	_ZN39_INTERNAL_e176e2f9_4_k_cu_81d4eacd_28074cuda3std3__419piecewise_constructE
	.align		8
        /*0048*/ 	.dword	_ZN39_INTERNAL_e176e2f9_4_k_cu_81d4eacd_28074cuda3std3__48in_placeE
	.align		8
        /*0050*/ 	.dword	_ZN39_INTERNAL_e176e2f9_4_k_cu_81d4eacd_28074cuda3std6ranges3__45__cpo4swapE
	.align		8
        /*0058*/ 	.dword	_ZN39_INTERNAL_e176e2f9_4_k_cu_81d4eacd_28074cuda3std6ranges3__45__cpo9iter_moveE
	.align		8
        /*0060*/ 	.dword	_ZN39_INTERNAL_e176e2f9_4_k_cu_81d4eacd_28074cute7productE
	.align		8
        /*0068*/ 	.dword	_ZN39_INTERNAL_e176e2f9_4_k_cu_81d4eacd_28074cute1_E
	.align		8
        /*0070*/ 	.dword	$str$24
	.align		8
        /*0078*/ 	.dword	$str$25


//--------------------- .text._ZN7cutlass13device_kernelINS_4fmha6kernel28FmhaKernelTmaWarpSpecializedINS1_10collective30FmhaMainloopTmaWarpSpecializedINS_10bfloat16_tEffN4cute5tupleIJNS7_1CILi128EEENS9_ILi64EEESA_EEENS8_IJiNS9_ILi1EEENS8_IJiiEEEEEESF_SF_NS4_12CausalFusionEJEEENS4_15FmhaFwdEpilogueIS6_fNS8_IJSB_SA_SB_EEEEENS2_23IndividualTileSchedulerEJEEEEEvNT_6ParamsE --------------------------
	.section	.text._ZN7cutlass13device_kernelINS_4fmha6kernel28FmhaKernelTmaWarpSpecializedINS1_10collective30FmhaMainloopTmaWarpSpecializedINS_10bfloat16_tEffN4cute5tupleIJNS7_1CILi128EEENS9_ILi64EEESA_EEENS8_IJiNS9_ILi1EEENS8_IJiiEEEEEESF_SF_NS4_12CausalFusionEJEEENS4_15FmhaFwdEpilogueIS6_fNS8_IJSB_SA_SB_EEEEENS2_23IndividualTileSchedulerEJEEEEEvNT_6ParamsE,"ax",@progbits
	.align	128
.text._ZN7cutlass13device_kernelINS_4fmha6kernel28FmhaKernelTmaWarpSpecializedINS1_10collective30FmhaMainloopTmaWarpSpecializedINS_10bfloat16_tEffN4cute5tupleIJNS7_1CILi128EEENS9_ILi64EEESA_EEENS8_IJiNS9_ILi1EEENS8_IJiiEEEEEESF_SF_NS4_12CausalFusionEJEEENS4_15FmhaFwdEpilogueIS6_fNS8_IJSB_SA_SB_EEEEENS2_23IndividualTileSchedulerEJEEEEEvNT_6ParamsE:
        .type           _ZN7cutlass13device_kernelINS_4fmha6kernel28FmhaKernelTmaWarpSpecializedINS1_10collective30FmhaMainloopTmaWarpSpecializedINS_10bfloat16_tEffN4cute5tupleIJNS7_1CILi128EEENS9_ILi64EEESA_EEENS8_IJiNS9_ILi1EEENS8_IJiiEEEEEESF_SF_NS4_12CausalFusionEJEEENS4_15FmhaFwdEpilogueIS6_fNS8_IJSB_SA_SB_EEEEENS2_23IndividualTileSchedulerEJEEEEEvNT_6ParamsE,@function
        .size           _ZN7cutlass13device_kernelINS_4fmha6kernel28FmhaKernelTmaWarpSpecializedINS1_10collective30FmhaMainloopTmaWarpSpecializedINS_10bfloat16_tEffN4cute5tupleIJNS7_1CILi128EEENS9_ILi64EEESA_EEENS8_IJiNS9_ILi1EEENS8_IJiiEEEEEESF_SF_NS4_12CausalFusionEJEEENS4_15FmhaFwdEpilogueIS6_fNS8_IJSB_SA_SB_EEEEENS2_23IndividualTileSchedulerEJEEEEEvNT_6ParamsE,(.L_x_123 - _ZN7cutlass13device_kernelINS_4fmha6kernel28FmhaKernelTmaWarpSpecializedINS1_10collective30FmhaMainloopTmaWarpSpecializedINS_10bfloat16_tEffN4cute5tupleIJNS7_1CILi128EEENS9_ILi64EEESA_EEENS8_IJiNS9_ILi1EEENS8_IJiiEEEEEESF_SF_NS4_12CausalFusionEJEEENS4_15FmhaFwdEpilogueIS6_fNS8_IJSB_SA_SB_EEEEENS2_23IndividualTileSchedulerEJEEEEEvNT_6ParamsE)
        .other          _ZN7cutlass13device_kernelINS_4fmha6kernel28FmhaKernelTmaWarpSpecializedINS1_10collective30FmhaMainloopTmaWarpSpecializedINS_10bfloat16_tEffN4cute5tupleIJNS7_1CILi128EEENS9_ILi64EEESA_EEENS8_IJiNS9_ILi1EEENS8_IJiiEEEEEESF_SF_NS4_12CausalFusionEJEEENS4_15FmhaFwdEpilogueIS6_fNS8_IJSB_SA_SB_EEEEENS2_23IndividualTileSchedulerEJEEEEEvNT_6ParamsE,@"STO_CUDA_ENTRY STV_DEFAULT"
_ZN7cutlass13device_kernelINS_4fmha6kernel28FmhaKernelTmaWarpSpecializedINS1_10collective30FmhaMainloopTmaWarpSpecializedINS_10bfloat16_tEffN4cute5tupleIJNS7_1CILi128EEENS9_ILi64EEESA_EEENS8_IJiNS9_ILi1EEENS8_IJiiEEEEEESF_SF_NS4_12CausalFusionEJEEENS4_15FmhaFwdEpilogueIS6_fNS8_IJSB_SA_SB_EEEEENS2_23IndividualTileSchedulerEJEEEEEvNT_6ParamsE:
[----:B------:R-:W1:Y:S01]  /*0000*/  LDC R1, c[0x0][0x28] ;  /* 0x00000a00ff017b82 */ /* 0x000e620000000800 */
[----:B------:R-:W2:Y:S01]  /*0010*/  S2R R0, SR_TID.X ;  /* 0x0000000000007919 */ /* 0x000ea20000002100 */
[----:B------:R-:W-:Y:S01]  /*0020*/  ELECT P1, URZ, PT ;  /* 0x00000000003f782f */ /* 0x000fe20003820000 */
[----:B------:R-:W-:Y:S01]  /*0030*/  BSSY B0, `(.L_x_0) ;  /* 0x0000017000007945 */ /* 0x000fe20003800000 */
[----:B--2---:R-:W-:-:S05]  /*0040*/  SHF.R.U32.HI R2, RZ, 0x5, R0 ;  /* 0x00000005ff027819 */ /* 0x004fca0000011600 */
[----:B------:R-:W2:Y:S02]  /*0050*/  SHFL.IDX PT, R3, R2, RZ, 0x1f ;  /* 0x00001fff02037589 */ /* 0x000ea400000e0000 */
[----:B--2---:R-:W-:Y:S02]  /*0060*/  R2UR UR4, R3 ;  /* 0x00000000030472ca */ /* 0x004fe400000e0000 */
[----:B------:R-:W-:-:S06]  /*0070*/  SHF.R.U32.HI R3, RZ, 0x7, R0 ;  /* 0x00000007ff037819 */ /* 0x000fcc0000011600 */
[----:B------:R-:W2:Y:S05]  /*0080*/  SHFL.IDX PT, R3, R3, RZ, 0x1f ;  /* 0x00001fff03037589 */ /* 0x000eaa00000e0000 */
[----:B------:R-:W-:Y:S02]  /*0090*/  USHF.R.S32.HI UR5, URZ, 0x1f, UR4 ;  /* 0x0000001f3f057899 */ /* 0x000fe40008011404 */
[----:B------:R-:W-:Y:S02]  /*00a0*/  ISETP.NE.OR P0, PT, RZ, UR4, !P1 ;  /* 0x00000004ff007c0c */ /* 0x000fe4000cf05670 */
[----:B------:R-:W-:-:S04]  /*00b0*/  ULEA.HI UR5, UR5, UR4, URZ, 0x2 ;  /* 0x0000000405057291 */ /* 0x000fc8000f8f103f */
[----:B------:R-:W-:-:S04]  /*00c0*/  ULOP3.LUT UR5, UR5, 0xfffffffc, URZ, 0xc0, !UPT ;  /* 0xfffffffc05057892 */ /* 0x000fc8000f8ec03f */
[----:B------:R-:W-:-:S03]  /*00d0*/  UIADD3 UR4, UR4, -UR5, URZ ;  /* 0x8000000504047290 */ /* 0x000fc6000fffe03f */
[----:B-1----:R-:W-:Y:S09]  /*00e0*/  @P0 BRA `(.L_x_1) ;  /* 0x00000000002c0947 */ /* 0x002ff20003800000 */
[----:B------:R-:W-:Y:S02]  /*00f0*/  ULDC.64 UR6, c[0x0][0x198] ;  /* 0x0000660000067ab9 */ /* 0x000fe40000000a00 */
[----:B------:R-:W-:Y:S02]  /*0100*/  UIADD3 UR8, UP0, UR6, 0xf0, URZ ;  /* 0x000000f006087890 */ /* 0x000fe4000ff1e03f */
[----:B------:R-:W-:Y:S02]  /*0110*/  UIADD3 UR10, UP1, UR6, 0x1f0, URZ ;  /* 0x000001f0060a7890 */ /* 0x000fe4000ff3e03f */
[----:B------:R-:W-:Y:S02]  /*0120*/  UIADD3 UR6, UP2, UR6, 0x2f0, URZ ;  /* 0x000002f006067890 */ /* 0x000fe4000ff5e03f */
[----:B------:R-:W-:Y:S02]  /*0130*/  UIADD3.X UR9, URZ, UR7, URZ, UP0, !UPT ;  /* 0x000000073f097290 */ /* 0x000fe400087fe43f */
[----:B------:R-:W-:-:S02]  /*0140*/  UIADD3.X UR11, URZ, UR7, URZ, UP1, !UPT ;  /* 0x000000073f0b7290 */ /* 0x000fc40008ffe43f */
[----:B------:R-:W-:-:S05]  /*0150*/  UIADD3.X UR7, URZ, UR7, URZ, UP2, !UPT ;  /* 0x000000073f077290 */ /* 0x000fca00097fe43f */
[----:B------:R1:W-:Y:S02]  /*0160*/  UTMACCTL.PF [UR8] ;  /* 0x00000000080079b9 */ /* 0x0003e40008040000 */
[----:B------:R1:W-:Y:S02]  /*0170*/  UTMACCTL.PF [UR10] ;  /* 0x000000000a0079b9 */ /* 0x0003e40008040000 */
[----:B------:R1:W-:Y:S02]  /*0180*/  UTMACCTL.PF [UR6] ;  /* 0x00000000060079b9 */ /* 0x0003e40008040000 */
[----:B-1----:R-:W-:Y:S01]  /*0190*/  NOP ;  /* 0x0000000000007918 */ /* 0x002fe20000000000 */
.L_x_1:
[----:B------:R-:W-:Y:S05]  /*01a0*/  BSYNC B0 ;  /* 0x0000000000007941 */ /* 0x000fea0003800000 */
.L_x_0:
[----:B------:R-:W1:Y:S01]  /*01b0*/  SHFL.IDX PT, R4, R2, RZ, 0x1f ;  /* 0x00001fff02047589 */ /* 0x000e6200000e0000 */
[----:B--2---:R-:W-:Y:S01]  /*01c0*/  R2UR UR36, R3 ;  /* 0x00000000032472ca */ /* 0x004fe200000e0000 */
[----:B------:R-:W-:-:S12]  /*01d0*/  UISETP.NE.AND UP0, UPT, UR4, 0x1, UPT ;  /* 0x000000010400788c */ /* 0x000fd8000bf05270 */
[----:B------:R-:W-:Y:S02]  /*01e0*/  UIADD3 UR7, UR36, -0x1, URZ ;  /* 0xffffffff24077890 */ /* 0x000fe4000fffe03f */
[----:B------:R-:W-:Y:S02]  /*01f0*/  UISETP.EQ.AND UP0, UPT, UR36, URZ, !UP0 ;  /* 0x0000003f2400728c */ /* 0x000fe4000c702270 */
[----:B------:R-:W-:Y:S02]  /*0200*/  UISETP.GE.U32.AND UP1, UPT, UR7, 0x4, UPT ;  /* 0x000000040700788c */ /* 0x000fe4000bf26070 */
[----:B------:R-:W-:Y:S01]  /*0210*/  USEL UR5, URZ, 0x1, !UP0 ;  /* 0x000000013f057887 */ /* 0x000fe2000c000000 */
[----:B-1----:R-:W-:-:S03]  /*0220*/  ISETP.NE.AND P0, PT, R4, RZ, PT ;  /* 0x000000ff0400720c */ /* 0x002fc60003f05270 */
[----:B------:R-:W-:-:S10]  /*0230*/  USEL UR5, UR5, 0x2, UP1 ;  /* 0x0000000205057887 */ /* 0x000fd40008800000 */
[----:B------:R-:W-:Y:S05]  /*0240*/  @P0 BRA `(.L_x_2) ;  /* 0x0000000000480947 */ /* 0x000fea0003800000 */
[----:B------:R-:W1:Y:S01]  /*0250*/  S2UR UR8, SR_CgaCtaId ;  /* 0x00000000000879c3 */ /* 0x000e620000008800 */
[----:B------:R-:W-:Y:S01]  /*0260*/  UMOV UR6, 0x400 ;  /* 0x0000040000067882 */ /* 0x000fe20000000000 */
[----:B------:R-:W-:Y:S01]  /*0270*/  UMOV UR9, 0x1 ;  /* 0x0000000100097882 */ /* 0x000fe20000000000 */
[----:B------:R-:W-:Y:S01]  /*0280*/  UMOV UR10, 0x80 ;  /* 0x00000080000a7882 */ /* 0x000fe20000000000 */
[----:B------:R-:W-:Y:S01]  /*0290*/  ELECT P0, URZ, PT ;  /* 0x00000000003f782f */ /* 0x000fe20003800000 */
[----:B------:R-:W-:-:S04]  /*02a0*/  UIADD3 UR10, -UR10, 0x100000, URZ ;  /* 0x001000000a0a7890 */ /* 0x000fc8000fffe13f */
[----:B------:R-:W-:Y:S02]  /*02b0*/  USHF.L.U32 UR11, UR10, 0xb, URZ ;  /* 0x0000000b0a0b7899 */ /* 0x000fe4000800063f */
[----:B------:R-:W-:Y:S02]  /*02c0*/  USHF.L.U32 UR10, UR10, 0x1, URZ ;  /* 0x000000010a0a7899 */ /* 0x000fe4000800063f */
[----:B-1----:R-:W-:Y:S02]  /*02d0*/  ULEA UR6, UR8, UR6, 0x18 ;  /* 0x0000000608067291 */ /* 0x002fe4000f8ec03f */
[----:B------:R-:W-:-:S04]  /*02e0*/  UIADD3 UR8, -UR9, 0x100000, URZ ;  /* 0x0010000009087890 */ /* 0x000fc8000fffe13f */
[----:B------:R-:W-:Y:S02]  /*02f0*/  USHF.L.U32 UR9, UR8, 0xb, URZ ;  /* 0x0000000b08097899 */ /* 0x000fe4000800063f */
[----:B------:R-:W-:Y:S01]  /*0300*/  USHF.L.U32 UR8, UR8, 0x1, URZ ;  /* 0x0000000108087899 */ /* 0x000fe2000800063f */
[----:B------:R-:W1:Y:S11]  /*0310*/  FENCE.VIEW.ASYNC.S ;  /* 0x00000000000073c6 */ /* 0x000e760000000000 */
[----:B-1----:R1:W2:Y:S01]  /*0320*/  SYNCS.EXCH.64 URZ, [UR6+0x1c050], UR8 ;  /* 0x01c05008063f75b2 */ /* 0x0022a20008000100 */
[----:B------:R1:W3:Y:S01]  /*0330*/  SYNCS.EXCH.64 URZ, [UR6+0x1c060], UR10 ;  /* 0x01c0600a063f75b2 */ /* 0x0002e20008000100 */
[----:B------:R1:W4:Y:S01]  /*0340*/  SYNCS.EXCH.64 URZ, [UR6+0x1c058], UR8 ;  /* 0x01c05808063f75b2 */ /* 0x0003220008000100 */
[----:B------:R1:W1:Y:S01]  /*0350*/  SYNCS.EXCH.64 URZ, [UR6+0x1c068], UR10 ;  /* 0x01c0680a063f75b2 */ /* 0x0002620008000100 */
[----:B------:R-:W-:Y:S01]  /*0360*/  NOP ;  /* 0x0000000000007918 */ /* 0x000fe20000000000 */
.L_x_2:
[----:B------:R-:W5:Y:S01]  /*0370*/  SHFL.IDX PT, R3, R2, RZ, 0x1f ;  /* 0x00001fff02037589 */ /* 0x000f6200000e0000 */
[----:B------:R-:W-:Y:S01]  /*0380*/  NOP ;  /* 0x0000000000007918 */ /* 0x000fe20000000000 */
[----:B-----5:R-:W-:-:S13]  /*0390*/  ISETP.NE.AND P0, PT, R3, RZ, PT ;  /* 0x000000ff0300720c */ /* 0x020fda0003f05270 */
[----:B------:R-:W-:Y:S05]  /*03a0*/  @P0 BRA `(.L_x_3) ;  /* 0x0000000000600947 */ /* 0x000fea0003800000 */
[----:B-1----:R-:W1:Y:S01]  /*03b0*/  S2UR UR8, SR_CgaCtaId ;  /* 0x00000000000879c3 */ /* 0x002e620000008800 */
[----:B------:R-:W-:Y:S01]  /*03c0*/  UMOV UR6, 0x400 ;  /* 0x0000040000067882 */ /* 0x000fe20000000000 */
[----:B------:R-:W-:Y:S01]  /*03d0*/  UMOV UR10, 0x1 ;  /* 0x00000001000a7882 */ /* 0x000fe20000000000 */
[----:B------:R-:W-:Y:S01]  /*03e0*/  UMOV UR9, 0x100 ;  /* 0x0000010000097882 */ /* 0x000fe20000000000 */
[----:B------:R-:W-:-:S04]  /*03f0*/  UIADD3 UR10, -UR10, 0x100000, URZ ;  /* 0x001000000a0a7890 */ /* 0x000fc8000fffe13f */
[----:B------:R-:W-:Y:S02]  /*0400*/  USHF.L.U32 UR11, UR10, 0xb, URZ ;  /* 0x0000000b0a0b7899 */ /* 0x000fe4000800063f */
[----:B------:R-:W-:Y:S01]  /*0410*/  USHF.L.U32 UR10, UR10, 0x1, URZ ;  /* 0x000000010a0a7899 */ /* 0x000fe2000800063f */
[----:B------:R-:W-:Y:S01]  /*0420*/  ELECT P0, URZ, PT ;  /* 0x00000000003f782f */ /* 0x000fe20003800000 */
[----:B-1----:R-:W-:Y:S02]  /*0430*/  ULEA UR6, UR8, UR6, 0x18 ;  /* 0x0000000608067291 */ /* 0x002fe4000f8ec03f */
[----:B------:R-:W-:-:S04]  /*0440*/  UIADD3 UR8, -UR9, 0x100000, URZ ;  /* 0x0010000009087890 */ /* 0x000fc8000fffe13f */
[----:B------:R-:W-:Y:S02]  /*0450*/  USHF.L.U32 UR9, UR8, 0xb, URZ ;  /* 0x0000000b08097899 */ /* 0x000fe4000800063f */
[----:B------:R-:W-:Y:S01]  /*0460*/  USHF.L.U32 UR8, UR8, 0x1, URZ ;  /* 0x0000000108087899 */ /* 0x000fe2000800063f */
[----:B------:R-:W1:Y:S03]  /*0470*/  FENCE.VIEW.ASYNC.S ;  /* 0x00000000000073c6 */ /* 0x000e660000000000 */
[----:B-1----:R1:W1:Y:S08]  /*0480*/  SYNCS.EXCH.64 URZ, [UR6+0x1c000], UR10 ;  /* 0x01c0000a063f75b2 */ /* 0x0022700008000100 */
[----:B------:R1:W1:Y:S01]  /*0490*/  SYNCS.EXCH.64 URZ, [UR6+0x1c028], UR8 ;  /* 0x01c02808063f75b2 */ /* 0x0002620008000100 */
        /* <DEDUP_REMOVED lines=8> */
[----:B------:R-:W-:Y:S01]  /*0520*/  NOP ;  /* 0x0000000000007918 */ /* 0x000fe20000000000 */
.L_x_3:
        /* <DEDUP_REMOVED lines=21> */
[----:B------:R-:W-:Y:S01]  /*0680*/  NOP ;  /* 0x0000000000007918 */ /* 0x000fe20000000000 */
.L_x_4:
[----:B------:R-:W5:Y:S01]  /*0690*/  SHFL.IDX PT, R3, R2, RZ, 0x1f ;  /* 0x00001fff02037589 */ /* 0x000f6200000e0000 */
[----:B------:R-:W-:Y:S01]  /*06a0*/  ELECT P0, URZ, PT ;  /* 0x00000000003f782f */ /* 0x000fe20003800000 */
[----:B------:R-:W-:Y:S01]  /*06b0*/  NOP ;  /* 0x0000000000007918 */ /* 0x000fe20000000000 */
[----:B-1----:R-:W-:Y:S02]  /*06c0*/  UMOV UR8, 0x80 ;  /* 0x0000008000087882 */ /* 0x002fe40000000000 */
[C---:B-----5:R-:W-:Y:S02]  /*06d0*/  ISETP.NE.OR P0, PT, R3.reuse, RZ, !P0 ;  /* 0x000000ff0300720c */ /* 0x060fe40004705670 */
[----:B------:R-:W-:-:S11]  /*06e0*/  ISETP.NE.AND P2, PT, R3, RZ, PT ;  /* 0x000000ff0300720c */ /* 0x000fd60003f45270 */
[----:B------:R-:W-:Y:S01]  /*06f0*/  VOTEU.ALL UP0, P0 ;  /* 0x00000000003f7886 */ /* 0x000fe20000000000 */
[----:B------:R-:W-:Y:S01]  /*0700*/  VOTEU.ALL UP2, P0 ;  /* 0x00000000003f7886 */ /* 0x000fe20000040000 */
[----:B------:R-:W-:Y:S01]  /*0710*/  VOTEU.ALL UP3, P0 ;  /* 0x00000000003f7886 */ /* 0x000fe20000060000 */
[----:B------:R-:W-:Y:S02]  /*0720*/  VOTEU.ALL UP4, P0 ;  /* 0x00000000003f7886 */ /* 0x000fe40000080000 */
[----:B------:R-:W1:Y:S01]  /*0730*/  @!UP0 S2UR UR10, SR_CgaCtaId ;  /* 0x00000000000a89c3 */ /* 0x000e620000008800 */
[----:B------:R-:W-:Y:S01]  /*0740*/  @!UP0 UMOV UR6, 0x400 ;  /* 0x0000040000068882 */ /* 0x000fe20000000000 */
[----:B------:R-:W-:-:S04]  /*0750*/  @!UP0 UIADD3 UR8, -UR8, 0x100000, URZ ;  /* 0x0010000008088890 */ /* 0x000fc8000fffe13f */
[----:B------:R-:W-:Y:S02]  /*0760*/  @!UP0 USHF.L.U32 UR9, UR8, 0xb, URZ ;  /* 0x0000000b08098899 */ /* 0x000fe4000800063f */
[----:B------:R-:W-:Y:S02]  /*0770*/  @!UP0 USHF.L.U32 UR8, UR8, 0x1, URZ ;  /* 0x0000000108088899 */ /* 0x000fe4000800063f */
[----:B-1----:R-:W-:Y:S01]  /*0780*/  @!UP0 ULEA UR6, UR10, UR6, 0x18 ;  /* 0x000000060a068291 */ /* 0x002fe2000f8ec03f */
[----:B------:R-:W-:Y:S01]  /*0790*/  VOTEU.ALL UP0, P0 ;  /* 0x00000000003f7886 */ /* 0x000fe20000000000 */
[----:B------:R-:W1:Y:S10]  /*07a0*/  FENCE.VIEW.ASYNC.S ;  /* 0x00000000000073c6 */ /* 0x000e740000000000 */
[----:B-1----:R1:W1:Y:S01]  /*07b0*/  @!UP0 SYNCS.EXCH.64 URZ, [UR6+0x1c090], UR8 ;  /* 0x01c09008063f85b2 */ /* 0x0022620008000100 */
[----:B------:R1:W1:Y:S01]  /*07c0*/  @!UP2 SYNCS.EXCH.64 URZ, [UR6+0x1c098], UR8 ;  /* 0x01c09808063fa5b2 */ /* 0x0002620008000100 */
[----:B------:R1:W1:Y:S01]  /*07d0*/  @!UP3 SYNCS.EXCH.64 URZ, [UR6+0x1c0a0], UR8 ;  /* 0x01c0a008063fb5b2 */ /* 0x0002620008000100 */
[----:B------:R1:W1:Y:S01]  /*07e0*/  @!UP4 SYNCS.EXCH.64 URZ, [UR6+0x1c0a8], UR8 ;  /* 0x01c0a808063fc5b2 */ /* 0x0002620008000100 */
[----:B------:R-:W-:Y:S01]  /*07f0*/  NOP ;  /* 0x0000000000007918 */ /* 0x000fe20000000000 */
[----:B------:R-:W-:Y:S05]  /*0800*/  @P2 BRA `(.L_x_5) ;  /* 0x0000000000582947 */ /* 0x000fea0003800000 */
[----:B-1----:R-:W1:Y:S01]  /*0810*/  S2UR UR8, SR_CgaCtaId ;  /* 0x00000000000879c3 */ /* 0x002e620000008800 */
        /* <DEDUP_REMOVED lines=12> */
[----:B-1----:R1:W1:Y:S01]  /*08e0*/  SYNCS.EXCH.64 URZ, [UR6+0x1c0c0], UR8 ;  /* 0x01c0c008063f75b2 */ /* 0x0022620008000100 */
        /* <DEDUP_REMOVED lines=8> */
.L_x_5:
[----:B------:R-:W-:Y:S01]  /*0970*/  ISETP.NE.AND P0, PT, RZ, UR36, PT ;  /* 0x00000024ff007c0c */ /* 0x000fe2000bf05270 */
[----:B------:R-:W-:Y:S01]  /*0980*/  NOP ;  /* 0x0000000000007918 */ /* 0x000fe20000000000 */
[----:B------:R-:W-:Y:S01]  /*0990*/  MOV R2, UR4 ;  /* 0x0000000400027c02 */ /* 0x000fe20008000f00 */
[----:B-1234-:R-:W-:Y:S03]  /*09a0*/  BAR.SYNC.DEFER_BLOCKING 0x0 ;  /* 0x0000000000007b1d */ /* 0x01efe60000010000 */
[----:B------:R-:W-:-:S07]  /*09b0*/  ISETP.EQ.AND P2, PT, R2, 0x1, P1 ;  /* 0x000000010200780c */ /* 0x000fce0000f42270 */
[----:B------:R-:W-:Y:S06]  /*09c0*/  @!P0 BRA `(.L_x_6) ;  /* 0x0000007800b48947 */ /* 0x000fec0003800000 */
[----:B------:R-:W-:-:S06]  /*09d0*/  UISETP.GT.U32.AND UP0, UPT, UR7, 0x3, UPT ;  /* 0x000000030700788c */ /* 0x000fcc000bf04070 */
[----:B------:R-:W-:-:S13]  /*09e0*/  PLOP3.LUT P0, PT, PT, PT, UP0, 0x80, 0x0 ;  /* 0x000000000000781c */ /* 0x000fda0003f0f008 */
[----:B------:R-:W-:Y:S05]  /*09f0*/  @P0 EXIT ;  /* 0x000000000000094d */ /* 0x000fea0003800000 */
.L_x_7:
[----:B------:R-:W-:-:S08]  /*0a00*/  NOP ;  /* 0x0000000000007918 */ /* 0x000fd00000000000 */
[----:B------:R-:W1:Y:S02]  /*0a10*/  USETMAXREG.TRY_ALLOC.CTAPOOL UP0, 0xf0 ;  /* 0x000000f0000079c8 */ /* 0x000e640008000600 */
[----:B-1----:R-:W-:-:S13]  /*0a20*/  PLOP3.LUT P0, PT, PT, PT, UP0, 0x80, 0x0 ;  /* 0x000000000000781c */ /* 0x002fda0003f0f008 */
[----:B------:R-:W-:Y:S05]  /*0a30*/  @!P0 BRA `(.L_x_7) ;  /* 0xfffffffc00f08947 */ /* 0x000fea000383ffff */
[----:B------:R-:W-:Y:S01]  /*0a40*/  UISETP.NE.AND UP0, UPT, UR36, 0x1, UPT ;  /* 0x000000012400788c */ /* 0x000fe2000bf05270 */
[----:B------:R-:W1:Y:S01]  /*0a50*/  S2UR UR8, SR_CTAID.X ;  /* 0x00000000000879c3 */ /* 0x000e620000002500 */
[----:B------:R-:W-:Y:S01]  /*0a60*/  UMOV UR4, URZ ;  /* 0x0000003f00047c82 */ /* 0x000fe20008000000 */
[----:B------:R-:W-:-:S03]  /*0a70*/  UMOV UR6, URZ ;  /* 0x0000003f00067c82 */ /* 0x000fc60008000000 */
[----:B------:R-:W-:-:S13]  /*0a80*/  PLOP3.LUT P0, PT, PT, PT, UP0, 0x80, 0x0 ;  /* 0x000000000000781c */ /* 0x000fda0003f0f008 */
[----:B------:R-:W-:Y:S05]  /*0a90*/  @!P0 BRA `(.L_x_8) ;  /* 0x00000000003c8947 */ /* 0x000fea0003800000 */
[----:B------:R-:W-:Y:S01]  /*0aa0*/  UISETP.NE.AND UP0, UPT, UR36, 0x2, UPT ;  /* 0x000000022400788c */ /* 0x000fe2000bf05270 */
[----:B------:R-:W-:-:S05]  /*0ab0*/  UMOV UR6, 0x1 ;  /* 0x0000000100067882 */ /* 0x000fca0000000000 */
[----:B------:R-:W-:-:S13]  /*0ac0*/  PLOP3.LUT P1, PT, PT, PT, UP0, 0x80, 0x0 ;  /* 0x000000000000781c */ /* 0x000fda0003f2f008 */
[----:B------:R-:W-:Y:S05]  /*0ad0*/  @!P1 BRA `(.L_x_8) ;  /* 0x00000000002c9947 */ /* 0x000fea0003800000 */
[----:B------:R-:W-:-:S06]  /*0ae0*/  UISETP.NE.AND UP0, UPT, UR36, 0x3, UPT ;  /* 0x000000032400788c */ /* 0x000fcc000bf05270 */
[----:B------:R-:W-:-:S13]  /*0af0*/  PLOP3.LUT P1, PT, PT, PT, UP0, 0x80, 0x0 ;  /* 0x000000000000781c */ /* 0x000fda0003f2f008 */
[----:B------:R-:W-:Y:S05]  /*0b00*/  @!P1 BRA `(.L_x_9) ;  /* 0x0000000000189947 */ /* 0x000fea0003800000 */
[----:B------:R-:W-:-:S11]  /*0b10*/  UISETP.NE.AND UP0, UPT, UR36, 0x4, UPT ;  /* 0x000000042400788c */ /* 0x000fd6000bf05270 */
[----:B------:R-:W-:Y:S01]  /*0b20*/  @!UP0 UMOV UR4, 0x1 ;  /* 0x0000000100048882 */ /* 0x000fe20000000000 */
[----:B------:R-:W-:Y:S01]  /*0b30*/  @!UP0 UMOV UR6, 0x1 ;  /* 0x0000000100068882 */ /* 0x000fe20000000000 */
[----:B------:R-:W-:Y:S01]  /*0b40*/  @UP0 UMOV UR4, URZ ;  /* 0x0000003f00040c82 */ /* 0x000fe20008000000 */
[----:B------:R-:W-:Y:S01]  /*0b50*/  @UP0 UMOV UR6, URZ ;  /* 0x0000003f00060c82 */ /* 0x000fe20008000000 */
[----:B------:R-:W-:Y:S05]  /*0b60*/  BRA `(.L_x_8) ;  /* 0x0000000000087947 */ /* 0x000fea0003800000 */
.L_x_9:
[----:B------:R-:W-:Y:S01]  /*0b70*/  UMOV UR4, 0x1 ;  /* 0x0000000100047882 */ /* 0x000fe20000000000 */
[----:B------:R-:W-:-:S05]  /*0b80*/  UMOV UR6, URZ ;  /* 0x0000003f00067c82 */ /* 0x000fca0008000000 */
.L_x_8:
[----:B------:R-:W-:Y:S05]  /*0b90*/  @!P0 BRA `(.L_x_10) ;  /* 0x0000000000408947 */ /* 0x000fea0003800000 */
[----:B------:R-:W-:-:S06]  /*0ba0*/  UISETP.NE.AND UP0, UPT, UR36, 0x2, UPT ;  /* 0x000000022400788c */ /* 0x000fcc000bf05270 */
[----:B------:R-:W-:-:S13]  /*0bb0*/  PLOP3.LUT P0, PT, PT, PT, UP0, 0x80, 0x0 ;  /* 0x000000000000781c */ /* 0x000fda0003f0f008 */
[----:B------:R-:W-:Y:S05]  /*0bc0*/  @!P0 BRA `(.L_x_11) ;  /* 0x00000000002c8947 */ /* 0x000fea0003800000 */
[----:B------:R-:W-:-:S06]  /*0bd0*/  UISETP.NE.AND UP0, UPT, UR36, 0x3, UPT ;  /* 0x000000032400788c */ /* 0x000fcc000bf05270 */
[----:B------:R-:W-:-:S13]  /*0be0*/  PLOP3.LUT P0, PT, PT, PT, UP0, 0x80, 0x0 ;  /* 0x000000000000781c */ /* 0x000fda0003f0f008 */
[----:B------:R-:W-:Y:S05]  /*0bf0*/  @!P0 BRA `(.L_x_12) ;  /* 0x0000000000188947 */ /* 0x000fea0003800000 */
[----:B------:R-:W-:Y:S01]  /*0c00*/  UISETP.NE.AND UP0, UPT, UR36, 0x4, UPT ;  /* 0x000000042400788c */ /* 0x000fe2000bf05270 */
[----:B-1----:R-:W-:-:S05]  /*0c10*/  UMOV UR37, UR8 ;  /* 0x0000000800257c82 */ /* 0x002fca0008000000 */
[----:B------:R-:W-:-:S13]  /*0c20*/  PLOP3.LUT P0, PT, PT, PT, UP0, 0x80, 0x0 ;  /* 0x000000000000781c */ /* 0x000fda0003f0f008 */
[----:B------:R-:W-:Y:S05]  /*0c30*/  @P0 BRA `(.L_x_13) ;  /* 0x00000000001c0947 */ /* 0x000fea0003800000 */
[----:B------:R-:W-:Y:S01]  /*0c40*/  ULEA UR37, UR8, 0x3, 0x1 ;  /* 0x0000000308257891 */ /* 0x000fe2000f8e083f */
[----:B------:R-:W-:Y:S11]  /*0c50*/  BRA `(.L_x_13) ;  /* 0x0000000000147947 */ /* 0x000ff60003800000 */
.L_x_12:
[----:B-1----:R-:W-:Y:S01]  /*0c60*/  ULEA UR37, UR8, 0x2, 0x1 ;  /* 0x0000000208257891 */ /* 0x002fe2000f8e083f */
[----:B------:R-:W-:Y:S11]  /*0c70*/  BRA `(.L_x_13) ;  /* 0x00000000000c7947 */ /* 0x000ff60003800000 */
.L_x_11:
[----:B-1----:R-:W-:Y:S01]  /*0c80*/  ULEA UR37, UR8, 0x1, 0x1 ;  /* 0x0000000108257891 */ /* 0x002fe2000f8e083f */
[----:B------:R-:W-:Y:S11]  /*0c90*/  BRA `(.L_x_13) ;  /* 0x0000000000047947 */ /* 0x000ff60003800000 */
.L_x_10:
[----:B-1----:R-:W-:-:S12]  /*0ca0*/  USHF.L.U32 UR37, UR8, 0x1, URZ ;  /* 0x0000000108257899 */ /* 0x002fd8000800063f */
.L_x_13:
[----:B------:R-:W1:Y:S01]  /*0cb0*/  LDC R2, c[0x0][0x28c] ;  /* 0x0000a300ff027b82 */ /* 0x000e620000000800 */
[----:B------:R-:W-:Y:S02]  /*0cc0*/  ULOP3.LUT UR9, UR5, 0x1, URZ, 0xfc, !UPT ;  /* 0x0000000105097892 */ /* 0x000fe4000f8efc3f */
[----:B------:R-:W-:Y:S02]  /*0cd0*/  ULEA UR8, UR8, 0xbf, 0x7 ;  /* 0x000000bf08087891 */ /* 0x000fe4000f8e383f */
[----:B------:R-:W-:Y:S02]  /*0ce0*/  UISETP.NE.AND UP0, UPT, UR9, 0x3, UPT ;  /* 0x000000030900788c */ /* 0x000fe4000bf05270 */
[----:B------:R-:W-:-:S04]  /*0cf0*/  USHF.R.U32.HI UR8, URZ, 0x6, UR8 ;  /* 0x000000063f087899 */ /* 0x000fc80008011608 */
[----:B------:R-:W-:Y:S02]  /*0d00*/  PLOP3.LUT P0, PT, PT, PT, UP0, 0x80, 0x0 ;  /* 0x000000000000781c */ /* 0x000fe40003f0f008 */
[----:B-1----:R-:W-:-:S04]  /*0d10*/  IADD3 R2, R2, 0x3f, RZ ;  /* 0x0000003f02027810 */ /* 0x002fc80007ffe0ff */
[----:B------:R-:W-:-:S04]  /*0d20*/  SHF.R.S32.HI R3, RZ, 0x1f, R2 ;  /* 0x0000001fff037819 */ /* 0x000fc80000011402 */
[----:B------:R-:W-:-:S04]  /*0d30*/  LEA.HI R3, R3, R2, RZ, 0x6 ;  /* 0x0000000203037211 */ /* 0x000fc800078f30ff */
[----:B------:R-:W-:-:S04]  /*0d40*/  SHF.R.S32.HI R3, RZ, 0x6, R3 ;  /* 0x00000006ff037819 */ /* 0x000fc80000011403 */
[----:B------:R-:W-:Y:S01]  /*0d50*/  VIMNMX R3, R3, UR8, PT ;  /* 0x0000000803037c48 */ /* 0x000fe2000bfe0100 */
[----:B------:R-:W-:Y:S06]  /*0d60*/  @!P0 BRA `(.L_x_14) ;  /* 0x0000000000048947 */ /* 0x000fec0003800000 */
[----:B------:R-:W-:Y:S01]  /*0d70*/  BPT.TRAP 0x1 ;  /* 0x000000040000795c */ /* 0x000fe20000300000 */
.L_x_14:
[----:B------:R-:W1:Y:S01]  /*0d80*/  S2UR UR8, SR_CgaCtaId ;  /* 0x00000000000879c3 */ /* 0x000e620000008800 */
[----:B------:R-:W-:Y:S01]  /*0d90*/  UMOV UR38, 0x400 ;  /* 0x0000040000267882 */ /* 0x000fe20000000000 */
[----:B------:R-:W-:Y:S01]  /*0da0*/  IMAD.U32 R6, RZ, RZ, UR4 ;  /* 0x00000004ff067e24 */ /* 0x000fe2000f8e00ff */
[----:B------:R-:W-:Y:S02]  /*0db0*/  SHF.R.S32.HI R5, RZ, 0x1f, R0 ;  /* 0x0000001fff057819 */ /* 0x000fe40000011400 */
[----:B------:R-:W-:Y:S02]  /*0dc0*/  MOV R9, UR37 ;  /* 0x0000002500097c02 */ /* 0x000fe40008000f00 */
[----:B------:R-:W-:Y:S02]  /*0dd0*/  SHF.L.U32 R6, R6, 0x1f, RZ ;  /* 0x0000001f06067819 */ /* 0x000fe400000006ff */
[----:B------:R-:W-:-:S04]  /*0de0*/  LEA.HI R5, R5, R0, RZ, 0x7 ;  /* 0x0000000005057211 */ /* 0x000fc800078f38ff */
[----:B------:R-:W-:-:S04]  /*0df0*/  LOP3.LUT R5, R5, 0xffffff80, RZ, 0xc0, !PT ;  /* 0xffffff8005057812 */ /* 0x000fc800078ec0ff */
[----:B------:R-:W-:-:S04]  /*0e00*/  IADD3 R5, -R5, R0, RZ ;  /* 0x0000000005057210 */ /* 0x000fc80007ffe1ff */
[----:B------:R-:W-:Y:S01]  /*0e10*/  SHF.R.S32.HI R0, RZ, 0x1f, R5 ;  /* 0x0000001fff007819 */ /* 0x000fe20000011405 */
[----:B-1----:R-:W-:-:S03]  /*0e20*/  ULEA UR38, UR8, UR38, 0x18 ;  /* 0x0000002608267291 */ /* 0x002fc6000f8ec03f */
[CC--:B------:R-:W-:Y:S02]  /*0e30*/  LEA.HI R2, R0.reuse, R5.reuse, RZ, 0x2 ;  /* 0x0000000500027211 */ /* 0x0c0fe400078f10ff */
[----:B------:R-:W-:Y:S01]  /*0e40*/  LEA.HI R0, R0, R5, RZ, 0x5 ;  /* 0x0000000500007211 */ /* 0x000fe200078f28ff */
[----:B------:R-:W-:Y:S01]  /*0e50*/  ULEA UR8, UR6, UR38, 0x3 ;  /* 0x0000002606087291 */ /* 0x000fe2000f8e183f */
[--C-:B------:R-:W-:Y:S02]  /*0e60*/  SHF.R.S32.HI R4, RZ, 0x2, R2.reuse ;  /* 0x00000002ff047819 */ /* 0x100fe40000011402 */
[----:B------:R-:W-:Y:S02]  /*0e70*/  SHF.R.S32.HI R7, RZ, 0x1f, R2 ;  /* 0x0000001fff077819 */ /* 0x000fe40000011402 */
[----:B------:R-:W-:Y:S02]  /*0e80*/  LOP3.LUT R2, R2, 0x7ffffffc, RZ, 0xc0, !PT ;  /* 0x7ffffffc02027812 */ /* 0x000fe400078ec0ff */
[----:B------:R-:W-:-:S02]  /*0e90*/  LEA.HI R7, R7, R4, RZ, 0x3 ;  /* 0x0000000407077211 */ /* 0x000fc400078f18ff */
[----:B------:R-:W1:Y:S01]  /*0ea0*/  SYNCS.PHASECHK.TRANS64.TRYWAIT P1, [UR8+0x1c050], R6 ;  /* 0x01c05006ff0075a7 */ /* 0x000e620008020148 */
[----:B------:R-:W-:Y:S01]  /*0eb0*/  SHF.R.S32.HI R0, RZ, 0x5, R0 ;  /* 0x00000005ff007819 */ /* 0x000fe20000011400 */
[----:B------:R-:W-:Y:S01]  /*0ec0*/  IMAD.IADD R5, R5, 0x1, -R2 ;  /* 0x0000000105057824 */ /* 0x000fe200078e0a02 */
[----:B------:R-:W-:-:S04]  /*0ed0*/  LOP3.LUT R7, R7, 0xfffffff8, RZ, 0xc0, !PT ;  /* 0xfffffff807077812 */ /* 0x000fc800078ec0ff */
[----:B------:R-:W-:-:S04]  /*0ee0*/  IADD3 R7, R4, -R7, RZ ;  /* 0x8000000704077210 */ /* 0x000fc80007ffe0ff */
[----:B------:R-:W-:Y:S01]  /*0ef0*/  LEA R0, R0, R7, 0x4 ;  /* 0x0000000700007211 */ /* 0x000fe200078e20ff */
[----:B-1----:R-:W-:Y:S06]  /*0f00*/  @!P1 BRA `(.L_x_15) ;  /* 0x0000008800249947 */ /* 0x002fec0003800000 */
.L_x_105:
[----:B------:R-:W-:Y:S01]  /*0f10*/  IMAD.SHL.U32 R5, R5, 0x2, RZ ;  /* 0x0000000205057824 */ /* 0x000fe200078e00ff */
[----:B------:R-:W-:Y:S01]  /*0f20*/  LEA R0, R9, R0, 0x6 ;  /* 0x0000000009007211 */ /* 0x000fe200078e30ff */
[----:B------:R-:W-:Y:S06]  /*0f30*/  @!P0 BRA `(.L_x_16) ;  /* 0x0000000000048947 */ /* 0x000fec0003800000 */
[----:B------:R-:W-:Y:S01]  /*0f40*/  BPT.TRAP 0x1 ;  /* 0x000000040000795c */ /* 0x000fe20000300000 */
.L_x_16:
[----:B------:R-:W-:Y:S01]  /*0f50*/  SHF.L.U32 R9, RZ, 0x1f, RZ ;  /* 0x0000001fff097819 */ /* 0x000fe200000006ff */
[----:B------:R-:W-:Y:S01]  /*0f60*/  UIADD3 UR11, UR38, 0x1c090, URZ ;  /* 0x0001c090260b7890 */ /* 0x000fe2000fffe03f */
[----:B------:R-:W-:Y:S02]  /*0f70*/  ISETP.NE.AND P2, PT, RZ, UR7, PT ;  /* 0x00000007ff007c0c */ /* 0x000fe4000bf45270 */
[----:B------:R-:W2:Y:S02]  /*0f80*/  SYNCS.PHASECHK.TRANS64.TRYWAIT P1, [UR38+0x1c000], R9 ;  /* 0x01c00009ff0075a7 */ /* 0x000ea40008020166 */
[----:B--2---:R-:W-:Y:S09]  /*0f90*/  @!P1 BRA `(.L_x_17) ;  /* 0x0000008800189947 */ /* 0x004ff20003800000 */
.L_x_106:
[----:B------:R-:W-:Y:S01]  /*0fa0*/  ULEA UR4, UR36, UR11, 0x3 ;  /* 0x0000000b24047291 */ /* 0x000fe2000f8e183f */
[----:B--2---:R-:W-:-:S04]  /*0fb0*/  SEL R2, RZ, 0x1, P2 ;  /* 0x00000001ff027807 */ /* 0x004fc80001000000 */
[----:B------:R-:W-:-:S04]  /*0fc0*/  SHF.L.U32 R2, R2, 0x1f, RZ ;  /* 0x0000001f02027819 */ /* 0x000fc800000006ff */
[----:B------:R-:W2:Y:S02]  /*0fd0*/  SYNCS.PHASECHK.TRANS64.TRYWAIT P1, [UR4+-0x8], R2 ;  /* 0xfffff802ff0075a7 */ /* 0x000ea40008020144 */
[----:B--2---:R-:W-:Y:S05]  /*0fe0*/  @!P1 BRA `(.L_x_18) ;  /* 0x00000088001c9947 */ /* 0x004fea0003800000 */
.L_x_107:
[----:B------:R-:W-:Y:S01]  /*0ff0*/  USHF.R.U32.HI UR8, URZ, 0x4, UR38 ;  /* 0x000000043f087899 */ /* 0x000fe20008011626 */
[----:B------:R-:W-:Y:S01]  /*1000*/  WARPGROUP.ARRIVE ;  /* 0x00000000000079c5 */ /* 0x000fe20000000000 */
[----:B------:R-:W-:Y:S01]  /*1010*/  UIADD3 UR9, UR38, 0x8000, URZ ;  /* 0x0000800026097890 */ /* 0x000fe2000fffe03f */
[C---:B------:R-:W-:Y:S01]  /*1020*/  VIADD R11, R5.reuse, 0x9 ;  /* 0x00000009050b7836 */ /* 0x040fe20000000000 */
[----:B------:R-:W-:Y:S01]  /*1030*/  ULOP3.LUT UR8, UR8, 0x3fff, URZ, 0xc0, !UPT ;  /* 0x00003fff08087892 */ /* 0x000fe2000f8ec03f */
[C---:B------:R-:W-:Y:S01]  /*1040*/  ISETP.GT.AND P2, PT, R0.reuse, R5, PT ;  /* 0x000000050000720c */ /* 0x040fe20003f44270 */
[----:B------:R-:W-:Y:S01]  /*1050*/  USHF.R.U32.HI UR9, URZ, 0x4, UR9 ;  /* 0x000000043f097899 */ /* 0x000fe20008011609 */
[C---:B-1----:R-:W-:Y:S01]  /*1060*/  IADD3 R7, R5.reuse, 0x8, RZ ;  /* 0x0000000805077810 */ /* 0x042fe20007ffe0ff */
[----:B------:R-:W-:Y:S01]  /*1070*/  ULOP3.LUT UR8, UR8, 0x10000, URZ, 0xfc, !UPT ;  /* 0x0001000008087892 */ /* 0x000fe2000f8efc3f */
[C---:B------:R-:W-:Y:S01]  /*1080*/  ISETP.GE.AND P3, PT, R0.reuse, R11, PT ;  /* 0x0000000b0000720c */ /* 0x040fe20003f66270 */
[----:B------:R-:W-:Y:S01]  /*1090*/  ULOP3.LUT UR10, UR9, 0x3fff, URZ, 0xc0, !UPT ;  /* 0x00003fff090a7892 */ /* 0x000fe2000f8ec03f */
[C---:B------:R-:W-:Y:S01]  /*10a0*/  IADD3 R11, R5.reuse, 0x19, RZ ;  /* 0x00000019050b7810 */ /* 0x040fe20007ffe0ff */
[----:B------:R-:W-:Y:S01]  /*10b0*/  ULEA UR8, UR6, UR8, 0xa ;  /* 0x0000000806087291 */ /* 0x000fe2000f8e503f */
[C---:B------:R-:W-:Y:S01]  /*10c0*/  ISETP.GE.AND P4, PT, R0.reuse, R5, PT ;  /* 0x000000050000720c */ /* 0x040fe20003f86270 */
[----:B------:R-:W-:Y:S01]  /*10d0*/  ULOP3.LUT UR6, UR10, 0x10000, URZ, 0xfc, !UPT ;  /* 0x000100000a067892 */ /* 0x000fe2000f8efc3f */
[C---:B------:R-:W-:Y:S01]  /*10e0*/  ISETP.GE.AND P6, PT, R0.reuse, R7, PT ;  /* 0x000000070000720c */ /* 0x040fe20003fc6270 */
[----:B------:R-:W-:Y:S01]  /*10f0*/  UMOV UR9, 0x40000040 ;  /* 0x4000004000097882 */ /* 0x000fe20000000000 */
[----:B------:R-:W-:Y:S01]  /*1100*/  UMOV UR15, 0x40000040 ;  /* 0x40000040000f7882 */ /* 0x000fe20000000000 */
[----:B------:R-:W-:Y:S01]  /*1110*/  UMOV UR13, UR9 ;  /* 0x00000009000d7c82 */ /* 0x000fe20008000000 */
[----:B------:R-:W-:Y:S01]  /*1120*/  UMOV UR12, UR8 ;  /* 0x00000008000c7c82 */ /* 0x000fe20008000000 */
[----:B------:R-:W-:Y:S01]  /*1130*/  UIADD3 UR16, UR8, 0x4, URZ ;  /* 0x0000000408107890 */ /* 0x000fe2000fffe03f */
[C---:B------:R-:W-:Y:S01]  /*1140*/  VIADD R7, R5.reuse, 0x18 ;  /* 0x0000001805077836 */ /* 0x040fe20000000000 */
[----:B------:R-:W-:Y:S01]  /*1150*/  UMOV UR14, UR6 ;  /* 0x00000006000e7c82 */ /* 0x000fe20008000000 */
[----:B------:R-:W-:Y:S01]  /*1160*/  UIADD3 UR18, UR6, 0x4, URZ ;  /* 0x0000000406127890 */ /* 0x000fe2000fffe03f */
[----:B------:R-:W-:Y:S01]  /*1170*/  HGMMA.64x64x16.F32.BF16 R24, gdesc[UR12], RZ, !UPT, gsb0 ;  /* 0x00e000000c1879f0 */ /* 0x000fe2000c0018ff */
[----:B------:R-:W-:Y:S01]  /*1180*/  UIADD3 UR12, UR8, 0x2, URZ ;  /* 0x00000002080c7890 */ /* 0x000fe2000fffe03f */
[C---:B------:R-:W-:Y:S01]  /*1190*/  IADD3 R13, R5.reuse, 0x10, RZ ;  /* 0x00000010050d7810 */ /* 0x040fe20007ffe0ff */
[----:B------:R-:W-:Y:S01]  /*11a0*/  UIADD3 UR14, UR6, 0x2, URZ ;  /* 0x00000002060e7890 */ /* 0x000fe2000fffe03f */
[----:B------:R-:W-:Y:S01]  /*11b0*/  IADD3 R15, R5, 0x11, RZ ;  /* 0x00000011050f7810 */ /* 0x000fe20007ffe0ff */
[----:B------:R-:W-:Y:S01]  /*11c0*/  UMOV UR13, 0x40000040 ;  /* 0x40000040000d7882 */ /* 0x000fe20000000000 */
[----:B------:R-:W-:Y:S01]  /*11d0*/  UMOV UR15, 0x40000040 ;  /* 0x40000040000f7882 */ /* 0x000fe20000000000 */
[----:B------:R-:W-:Y:S01]  /*11e0*/  UMOV UR17, 0x40000040 ;  /* 0x4000004000117882 */ /* 0x000fe20000000000 */
[----:B------:R-:W-:Y:S01]  /*11f0*/  UMOV UR19, 0x40000040 ;  /* 0x4000004000137882 */ /* 0x000fe20000000000 */
[----:B------:R-:W-:Y:S01]  /*1200*/  UIADD3 UR20, UR8, 0x6, URZ ;  /* 0x0000000608147890 */ /* 0x000fe2000fffe03f */
[C---:B------:R-:W-:Y:S01]  /*1210*/  ISETP.GE.AND P1, PT, R0.reuse, R13, PT ;  /* 0x0000000d0000720c */ /* 0x040fe20003f26270 */
[----:B------:R-:W-:Y:S01]  /*1220*/  UIADD3 UR22, UR6, 0x6, URZ ;  /* 0x0000000606167890 */ /* 0x000fe2000fffe03f */
[----:B------:R-:W-:Y:S01]  /*1230*/  ISETP.GE.AND P5, PT, R0, R15, PT ;  /* 0x0000000f0000720c */ /* 0x000fe20003fa6270 */
[----:B------:R-:W-:Y:S01]  /*1240*/  UMOV UR21, 0x40000040 ;  /* 0x4000004000157882 */ /* 0x000fe20000000000 */
[----:B------:R-:W-:Y:S01]  /*1250*/  UMOV UR23, 0x40000040 ;  /* 0x4000004000177882 */ /* 0x000fe20000000000 */
[----:B------:R-:W-:Y:S01]  /*1260*/  UIADD3 UR24, UR8, 0x200, URZ ;  /* 0x0000020008187890 */ /* 0x000fe2000fffe03f */
[----:B------:R-:W-:Y:S01]  /*1270*/  P2R R6, PR, RZ, 0x1 ;  /* 0x00000001ff067803 */ /* 0x000fe20000000000 */
[----:B------:R-:W-:Y:S01]  /*1280*/  UIADD3 UR26, UR6, 0x200, URZ ;  /* 0x00000200061a7890 */ /* 0x000fe2000fffe03f */
[----:B------:R-:W-:Y:S01]  /*1290*/  UMOV UR25, 0x40000040 ;  /* 0x4000004000197882 */ /* 0x000fe20000000000 */
[----:B------:R-:W-:Y:S01]  /*12a0*/  UMOV UR27, 0x40000040 ;  /* 0x40000040001b7882 */ /* 0x000fe20000000000 */
[----:B------:R-:W-:-:S02]  /*12b0*/  UIADD3 UR28, UR8, 0x202, URZ ;  /* 0x00000202081c7890 */ /* 0x000fc4000fffe03f */
[----:B------:R-:W-:Y:S01]  /*12c0*/  UIADD3 UR30, UR6, 0x202, URZ ;  /* 0x00000202061e7890 */ /* 0x000fe2000fffe03f */
[----:B------:R-:W-:Y:S01]  /*12d0*/  UMOV UR29, 0x40000040 ;  /* 0x40000040001d7882 */ /* 0x000fe20000000000 */
[----:B------:R-:W-:Y:S01]  /*12e0*/  UMOV UR31, 0x40000040 ;  /* 0x40000040001f7882 */ /* 0x000fe20000000000 */
[----:B------:R-:W-:Y:S02]  /*12f0*/  UIADD3 UR32, UR8, 0x204, URZ ;  /* 0x0000020408207890 */ /* 0x000fe4000fffe03f */
[----:B------:R-:W-:Y:S01]  /*1300*/  UIADD3 UR34, UR6, 0x204, URZ ;  /* 0x0000020406227890 */ /* 0x000fe2000fffe03f */
[----:B------:R-:W-:Y:S01]  /*1310*/  UMOV UR33, 0x40000040 ;  /* 0x4000004000217882 */ /* 0x000fe20000000000 */
[----:B------:R-:W-:Y:S01]  /*1320*/  UMOV UR35, 0x40000040 ;  /* 0x4000004000237882 */ /* 0x000fe20000000000 */
[----:B------:R-:W-:Y:S02]  /*1330*/  UIADD3 UR40, UR8, 0x206, URZ ;  /* 0x0000020608287890 */ /* 0x000fe4000fffe03f */
[----:B------:R-:W-:Y:S01]  /*1340*/  UIADD3 UR42, UR6, 0x206, URZ ;  /* 0x00000206062a7890 */ /* 0x000fe2000fffe03f */
[----:B------:R-:W-:Y:S01]  /*1350*/  UMOV UR41, 0x40000040 ;  /* 0x4000004000297882 */ /* 0x000fe20000000000 */
[----:B------:R-:W-:Y:S01]  /*1360*/  UMOV UR43, 0x40000040 ;  /* 0x40000040002b7882 */ /* 0x000fe20000000000 */
[----:B------:R-:W-:-:S04]  /*1370*/  USHF.L.U32 UR7, UR7, 0x3, URZ ;  /* 0x0000000307077899 */ /* 0x000fc8000800063f */
[----:B------:R-:W-:Y:S01]  /*1380*/  ULOP3.LUT UR7, UR7, 0x8, URZ, 0xc, !UPT ;  /* 0x0000000807077892 */ /* 0x000fe2000f8e0c3f */
[----:B------:R-:W-:Y:S02]  /*1390*/  WARPGROUP.DEPBAR.LE gsb0, 0x0 ;  /* 0x00008000000079c5 */ /* 0x000fe40000010000 */
[----:B------:R-:W-:-:S06]  /*13a0*/  WARPGROUP.ARRIVE ;  /* 0x00000000000079c5 */ /* 0x000fcc0000000000 */
[----:B------:R-:W-:Y:S01]  /*13b0*/  HGMMA.64x64x16.F32.BF16 R24, gdesc[UR12], R24, gsb0 ;  /* 0x00e000000c1879f0 */ /* 0x000fe20008001818 */
[----:B------:R-:W-:Y:S02]  /*13c0*/  ULDC UR14, c[0x0][0x604] ;  /* 0x00018100000e7ab9 */ /* 0x000fe40000000800 */
[----:B------:R-:W-:Y:S02]  /*13d0*/  WARPGROUP.DEPBAR.LE gsb0, 0x0 ;  /* 0x00008000000079c5 */ /* 0x000fe40000010000 */
[----:B------:R-:W-:-:S06]  /*13e0*/  WARPGROUP.ARRIVE ;  /* 0x00000000000079c5 */ /* 0x000fcc0000000000 */
[----:B------:R-:W-:Y:S03]  /*13f0*/  HGMMA.64x64x16.F32.BF16 R24, gdesc[UR16], R24, gsb0 ;  /* 0x00e00000101879f0 */ /* 0x000fe60008001818 */
        /* <DEDUP_REMOVED lines=16> */
[----:B------:R-:W-:Y:S02]  /*1500*/  FSEL R25, R25, -INF , P2 ;  /* 0xff80000019197808 */ /* 0x000fe40001000000 */
[----:B------:R-:W-:Y:S02]  /*1510*/  FSEL R31, R31, -INF , P2 ;  /* 0xff8000001f1f7808 */ /* 0x000fe40001000000 */
[----:B------:R-:W-:Y:S01]  /*1520*/  ISETP.GE.AND P2, PT, R0, R11, PT ;  /* 0x0000000b0000720c */ /* 0x000fe20003f46270 */
[----:B------:R-:W-:Y:S01]  /*1530*/  VIADD R11, R5, 0x21 ;  /* 0x00000021050b7836 */ /* 0x000fe20000000000 */
[----:B------:R-:W-:-:S02]  /*1540*/  FSEL R24, R24, -INF , P4 ;  /* 0xff80000018187808 */ /* 0x000fc40002000000 */
[----:B------:R-:W-:Y:S02]  /*1550*/  FSEL R29, R29, -INF , P3 ;  /* 0xff8000001d1d7808 */ /* 0x000fe40001800000 */
[----:B------:R-:W-:Y:S02]  /*1560*/  FSEL R35, R35, -INF , P3 ;  /* 0xff80000023237808 */ /* 0x000fe40001800000 */
[----:B------:R-:W-:Y:S02]  /*1570*/  ISETP.GE.AND P3, PT, R0, R11, PT ;  /* 0x0000000b0000720c */ /* 0x000fe40003f66270 */
[----:B------:R-:W-:Y:S02]  /*1580*/  FSEL R28, R28, -INF , P6 ;  /* 0xff8000001c1c7808 */ /* 0x000fe40003000000 */
[----:B------:R-:W-:Y:S02]  /*1590*/  FMNMX R11, R24, R25, !PT ;  /* 0x00000019180b7209 */ /* 0x000fe40007800000 */
[----:B------:R-:W-:-:S02]  /*15a0*/  FSEL R30, R30, -INF , P4 ;  /* 0xff8000001e1e7808 */ /* 0x000fc40002000000 */
[----:B------:R-:W-:Y:S02]  /*15b0*/  ISETP.GE.AND P4, PT, R0, R7, PT ;  /* 0x000000070000720c */ /* 0x000fe40003f86270 */
[----:B------:R-:W-:Y:S02]  /*15c0*/  IADD3 R7, R5, 0x20, RZ ;  /* 0x0000002005077810 */ /* 0x000fe40007ffe0ff */
[----:B------:R-:W-:Y:S02]  /*15d0*/  FMNMX R2, R28, R11, !PT ;  /* 0x0000000b1c027209 */ /* 0x000fe40007800000 */
[----:B------:R-:W-:Y:S02]  /*15e0*/  FSEL R34, R34, -INF , P6 ;  /* 0xff80000022227808 */ /* 0x000fe40003000000 */
[----:B------:R-:W-:Y:S02]  /*15f0*/  ISETP.GE.AND P6, PT, R0, R7, PT ;  /* 0x000000070000720c */ /* 0x000fe40003fc6270 */
[----:B------:R-:W-:-:S02]  /*1600*/  FSEL R32, R32, -INF , P1 ;  /* 0xff80000020207808 */ /* 0x000fc40000800000 */
[----:B------:R-:W-:Y:S02]  /*1610*/  FMNMX R11, R29, R2, !PT ;  /* 0x000000021d0b7209 */ /* 0x000fe40007800000 */
[----:B------:R-:W-:Y:S02]  /*1620*/  IADD3 R7, R5, 0x28, RZ ;  /* 0x0000002805077810 */ /* 0x000fe40007ffe0ff */
[----:B------:R-:W-:Y:S02]  /*1630*/  FSEL R38, R38, -INF , P1 ;  /* 0xff80000026267808 */ /* 0x000fe40000800000 */
[----:B------:R-:W-:Y:S02]  /*1640*/  FSEL R33, R33, -INF , P5 ;  /* 0xff80000021217808 */ /* 0x000fe40002800000 */
[----:B------:R-:W-:Y:S02]  /*1650*/  FMNMX R2, R32, R11, !PT ;  /* 0x0000000b20027209 */ /* 0x000fe40007800000 */
[----:B------:R-:W-:-:S02]  /*1660*/  ISETP.GE.AND P1, PT, R0, R7, PT ;  /* 0x000000070000720c */ /* 0x000fc40003f26270 */
[----:B------:R-:W-:Y:S02]  /*1670*/  IADD3 R7, R5, 0x29, RZ ;  /* 0x0000002905077810 */ /* 0x000fe40007ffe0ff */
[----:B------:R-:W-:Y:S02]  /*1680*/  FSEL R36, R36, -INF , P4 ;  /* 0xff80000024247808 */ /* 0x000fe40002000000 */
[----:B------:R-:W-:Y:S01]  /*1690*/  FMNMX R11, R33, R2, !PT ;  /* 0x00000002210b7209 */ /* 0x000fe20007800000 */
[C---:B------:R-:W-:Y:S01]  /*16a0*/  VIADD R2, R0.reuse, 0x8 ;  /* 0x0000000800027836 */ /* 0x040fe20000000000 */
[----:B------:R-:W-:Y:S02]  /*16b0*/  FSEL R39, R39, -INF , P5 ;  /* 0xff80000027277808 */ /* 0x000fe40002800000 */
[----:B------:R-:W-:Y:S01]  /*16c0*/  ISETP.GE.AND P5, PT, R0, R7, PT ;  /* 0x000000070000720c */ /* 0x000fe20003fa6270 */
[----:B------:R-:W-:Y:S01]  /*16d0*/  VIADD R7, R5, 0x38 ;  /* 0x0000003805077836 */ /* 0x000fe20000000000 */
[----:B------:R-:W-:-:S02]  /*16e0*/  FSEL R37, R37, -INF , P2 ;  /* 0xff80000025257808 */ /* 0x000fc40001000000 */
[----:B------:R-:W-:Y:S02]  /*16f0*/  FMNMX R4, R36, R11, !PT ;  /* 0x0000000b24047209 */ /* 0x000fe40007800000 */
[----:B------:R-:W-:Y:S02]  /*1700*/  FSEL R42, R42, -INF , P4 ;  /* 0xff8000002a2a7808 */ /* 0x000fe40002000000 */
[----:B------:R-:W-:Y:S02]  /*1710*/  ISETP.GE.AND P4, PT, R0, R7, PT ;  /* 0x000000070000720c */ /* 0x000fe40003f86270 */
[----:B------:R-:W-:Y:S02]  /*1720*/  FSEL R40, R40, -INF , P6 ;  /* 0xff80000028287808 */ /* 0x000fe40003000000 */
[----:B------:R-:W-:Y:S02]  /*1730*/  FMNMX R11, R37, R4, !PT ;  /* 0x00000004250b7209 */ /* 0x000fe40007800000 */
[----:B------:R-:W-:-:S02]  /*1740*/  IADD3 R7, R5, 0x39, RZ ;  /* 0x0000003905077810 */ /* 0x000fc40007ffe0ff */
[----:B------:R-:W-:Y:S02]  /*1750*/  FSEL R43, R43, -INF , P2 ;  /* 0xff8000002b2b7808 */ /* 0x000fe40001000000 */
[----:B------:R-:W-:Y:S02]  /*1760*/  FSEL R52, R52, -INF , P4 ;  /* 0xff80000034347808 */ /* 0x000fe40002000000 */
[----:B------:R-:W-:Y:S02]  /*1770*/  FSEL R41, R41, -INF , P3 ;  /* 0xff80000029297808 */ /* 0x000fe40001800000 */
[----:B------:R-:W-:Y:S02]  /*1780*/  FMNMX R4, R40, R11, !PT ;  /* 0x0000000b28047209 */ /* 0x000fe40007800000 */
[----:B------:R-:W-:Y:S02]  /*1790*/  ISETP.GE.AND P2, PT, R0, R7, PT ;  /* 0x000000070000720c */ /* 0x000fe40003f46270 */
[----:B------:R-:W-:-:S02]  /*17a0*/  ISETP.GE.AND P4, PT, R2, R5, PT ;  /* 0x000000050200720c */ /* 0x000fc40003f86270 */
[----:B------:R-:W-:Y:S02]  /*17b0*/  IADD3 R7, R5, 0x30, RZ ;  /* 0x0000003005077810 */ /* 0x000fe40007ffe0ff */
[----:B------:R-:W-:Y:S02]  /*17c0*/  FSEL R44, R44, -INF , P1 ;  /* 0xff8000002c2c7808 */ /* 0x000fe40000800000 */
[----:B------:R-:W-:Y:S02]  /*17d0*/  FMNMX R11, R41, R4, !PT ;  /* 0x00000004290b7209 */ /* 0x000fe40007800000 */
[----:B------:R-:W-:Y:S02]  /*17e0*/  FSEL R53, R53, -INF , P2 ;  /* 0xff80000035357808 */ /* 0x000fe40001000000 */
[----:B------:R-:W-:Y:S02]  /*17f0*/  FSEL R26, R26, -INF , P4 ;  /* 0xff8000001a1a7808 */ /* 0x000fe40002000000 */
[----:B------:R-:W-:-:S02]  /*1800*/  ISETP.GE.AND P2, PT, R0, R7, PT ;  /* 0x000000070000720c */ /* 0x000fc40003f46270 */
[----:B------:R-:W-:Y:S02]  /*1810*/  ISETP.GT.AND P4, PT, R2, R5, PT ;  /* 0x000000050200720c */ /* 0x000fe40003f84270 */
[----:B------:R-:W-:Y:S02]  /*1820*/  IADD3 R7, R5, 0x31, RZ ;  /* 0x0000003105077810 */ /* 0x000fe40007ffe0ff */
[----:B------:R-:W-:Y:S02]  /*1830*/  FSEL R45, R45, -INF , P5 ;  /* 0xff8000002d2d7808 */ /* 0x000fe40002800000 */
[----:B------:R-:W-:Y:S02]  /*1840*/  FMNMX R4, R44, R11, !PT ;  /* 0x0000000b2c047209 */ /* 0x000fe40007800000 */
[----:B------:R-:W-:Y:S02]  /*1850*/  FSEL R27, R27, -INF , P4 ;  /* 0xff8000001b1b7808 */ /* 0x000fe40002000000 */
[----:B------:R-:W-:-:S02]  /*1860*/  ISETP.GE.AND P4, PT, R0, R7, PT ;  /* 0x000000070000720c */ /* 0x000fc40003f86270 */
[----:B------:R-:W-:Y:S02]  /*1870*/  FSEL R48, R48, -INF , P2 ;  /* 0xff80000030307808 */ /* 0x000fe40001000000 */
[----:B------:R-:W-:Y:S02]  /*1880*/  FMNMX R7, R45, R4, !PT ;  /* 0x000000042d077209 */ /* 0x000fe40007800000 */
[----:B------:R-:W-:Y:S02]  /*1890*/  FSEL R49, R49, -INF , P4 ;  /* 0xff80000031317808 */ /* 0x000fe40002000000 */
[----:B------:R-:W-:Y:S02]  /*18a0*/  FMNMX R4, R48, R7, !PT ;  /* 0x0000000730047209 */ /* 0x000fe40007800000 */
[----:B------:R-:W-:Y:S02]  /*18b0*/  FSEL R46, R46, -INF , P6 ;  /* 0xff8000002e2e7808 */ /* 0x000fe40003000000 */
[----:B------:R-:W-:-:S02]  /*18c0*/  FMNMX R7, R49, R4, !PT ;  /* 0x0000000431077209 */ /* 0x000fc40007800000 */
[----:B------:R-:W-:Y:S02]  /*18d0*/  FSEL R50, R50, -INF , P1 ;  /* 0xff80000032327808 */ /* 0x000fe40000800000 */
[----:B------:R-:W-:Y:S02]  /*18e0*/  FMNMX R4, R52, R7, !PT ;  /* 0x0000000734047209 */ /* 0x000fe40007800000 */
[----:B------:R-:W-:Y:S02]  /*18f0*/  FSEL R47, R47, -INF , P3 ;  /* 0xff8000002f2f7808 */ /* 0x000fe40001800000 */
[----:B------:R-:W-:Y:S02]  /*1900*/  FMNMX R8, R53, R4, !PT ;  /* 0x0000000435087209 */ /* 0x000fe40007800000 */
[----:B------:R-:W-:Y:S02]  /*1910*/  FSEL R51, R51, -INF , P5 ;  /* 0xff80000033337808 */ /* 0x000fe40002800000 */
[----:B------:R-:W-:Y:S01]  /*1920*/  FSEL R54, R54, -INF , P2 ;  /* 0xff80000036367808 */ /* 0x000fe20001000000 */
[----:B------:R-:W1:Y:S01]  /*1930*/  SHFL.BFLY PT, R7, R8, 0x1, 0x1f ;  /* 0x0c201f0008077f89 */ /* 0x000e6200000e0000 */
[----:B------:R-:W-:-:S02]  /*1940*/  FSEL R55, R55, -INF , P4 ;  /* 0xff80000037377808 */ /* 0x000fc40002000000 */
[----:B-1----:R-:W-:-:S05]  /*1950*/  FMNMX R10, R8, R7, !PT ;  /* 0x00000007080a7209 */ /* 0x002fca0007800000 */
[----:B------:R-:W1:Y:S02]  /*1960*/  SHFL.BFLY PT, R7, R10, 0x2, 0x1f ;  /* 0x0c401f000a077f89 */ /* 0x000e6400000e0000 */
[----:B-1----:R-:W-:Y:S02]  /*1970*/  FMNMX R4, R10, R7, !PT ;  /* 0x000000070a047209 */ /* 0x002fe40007800000 */
[----:B------:R-:W-:Y:S02]  /*1980*/  FMNMX R7, R26, R27, !PT ;  /* 0x0000001b1a077209 */ /* 0x000fe40007800000 */
[----:B------:R-:W-:-:S04]  /*1990*/  FSETP.NEU.AND P0, PT, R4, -INF , PT ;  /* 0xff8000000400780b */ /* 0x000fc80003f0d000 */
[----:B------:R-:W-:Y:S02]  /*19a0*/  FSEL R11, R4, RZ, P0 ;  /* 0x000000ff040b7208 */ /* 0x000fe40000000000 */
[----:B------:R-:W-:Y:S02]  /*19b0*/  ISETP.NE.AND P0, PT, R6, RZ, PT ;  /* 0x000000ff0600720c */ /* 0x000fe40003f05270 */
[----:B------:R-:W-:Y:S01]  /*19c0*/  FMNMX R6, R30, R7, !PT ;  /* 0x000000071e067209 */ /* 0x000fe20007800000 */
[----:B------:R-:W-:-:S03]  /*19d0*/  FMUL R11, R11, UR14 ;  /* 0x0000000e0b0b7c20 */ /* 0x000fc60008400000 */
[----:B------:R-:W-:Y:S01]  /*19e0*/  FMNMX R7, R31, R6, !PT ;  /* 0x000000061f077209 */ /* 0x000fe20007800000 */
[--C-:B------:R-:W-:Y:S01]  /*19f0*/  FFMA R24, R24, UR14, -R11.reuse ;  /* 0x0000000e18187c23 */ /* 0x100fe2000800080b */
[--C-:B------:R-:W-:Y:S01]  /*1a00*/  FFMA R28, R28, UR14, -R11.reuse ;  /* 0x0000000e1c1c7c23 */ /* 0x100fe2000800080b */
[--C-:B------:R-:W-:Y:S01]  /*1a10*/  FFMA R25, R25, UR14, -R11.reuse ;  /* 0x0000000e19197c23 */ /* 0x100fe2000800080b */
[----:B------:R-:W-:Y:S01]  /*1a20*/  FMNMX R6, R34, R7, !PT ;  /* 0x0000000722067209 */ /* 0x000fe20007800000 */
[--C-:B------:R-:W-:Y:S01]  /*1a30*/  FFMA R29, R29, UR14, -R11.reuse ;  /* 0x0000000e1d1d7c23 */ /* 0x100fe2000800080b */
[----:B------:R-:W-:Y:S01]  /*1a40*/  FSETP.GEU.AND P6, PT, R24, -126, PT ;  /* 0xc2fc00001800780b */ /* 0x000fe20003fce000 */
        /* <DEDUP_REMOVED lines=12> */
[----:B------:R-:W-:Y:S01]  /*1b10*/  @!P6 FMUL R24, R24, 0.5 ;  /* 0x3f0000001818e820 */ /* 0x000fe20000400000 */
[----:B------:R-:W-:Y:S01]  /*1b20*/  FMNMX R6, R42, R7, !PT ;  /* 0x000000072a067209 */ /* 0x000fe20007800000 */
[--C-:B------:R-:W-:Y:S01]  /*1b30*/  FFMA R48, R48, UR14, -R11.reuse ;  /* 0x0000000e30307c23 */ /* 0x100fe2000800080b */
[----:B------:R-:W-:Y:S01]  /*1b40*/  FSETP.GEU.AND P4, PT, R33, -126, PT ;  /* 0xc2fc00002100780b */ /* 0x000fe20003f8e000 */
[----:B------:R-:W-:Y:S01]  /*1b50*/  @!P1 FMUL R28, R28, 0.5 ;  /* 0x3f0000001c1c9820 */ /* 0x000fe20000400000 */
[----:B------:R-:W-:Y:S01]  /*1b60*/  FMNMX R7, R43, R6, !PT ;  /* 0x000000062b077209 */ /* 0x000fe20007800000 */
[----:B------:R-:W1:Y:S01]  /*1b70*/  MUFU.EX2 R88, R24 ;  /* 0x0000001800587308 */ /* 0x000e620000000800 */
[----:B------:R-:W-:Y:S01]  /*1b80*/  FSETP.GEU.AND P2, PT, R32, -126, PT ;  /* 0xc2fc00002000780b */ /* 0x000fe20003f4e000 */
[----:B------:R-:W-:Y:S01]  /*1b90*/  @!P3 FMUL R25, R25, 0.5 ;  /* 0x3f0000001919b820 */ /* 0x000fe20000400000 */
[----:B------:R-:W-:Y:S01]  /*1ba0*/  FMNMX R6, R46, R7, !PT ;  /* 0x000000072e067209 */ /* 0x000fe20007800000 */
[--C-:B------:R-:W-:Y:S01]  /*1bb0*/  FFMA R49, R49, UR14, -R11.reuse ;  /* 0x0000000e31317c23 */ /* 0x100fe2000800080b */
[--C-:B------:R-:W-:Y:S01]  /*1bc0*/  FFMA R44, R44, UR14, -R11.reuse ;  /* 0x0000000e2c2c7c23 */ /* 0x100fe2000800080b */
[----:B------:R-:W-:Y:S01]  /*1bd0*/  @!P5 FMUL R29, R29, 0.5 ;  /* 0x3f0000001d1dd820 */ /* 0x000fe20000400000 */
[----:B------:R-:W-:Y:S01]  /*1be0*/  FMNMX R7, R47, R6, !PT ;  /* 0x000000062f077209 */ /* 0x000fe20007800000 */
[----:B------:R-:W2:Y:S01]  /*1bf0*/  MUFU.EX2 R90, R28 ;  /* 0x0000001c005a7308 */ /* 0x000ea20000000800 */
[--C-:B------:R-:W-:Y:S01]  /*1c00*/  FFMA R45, R45, UR14, -R11.reuse ;  /* 0x0000000e2d2d7c23 */ /* 0x100fe2000800080b */
[----:B------:R-:W-:Y:S01]  /*1c10*/  @!P4 FMUL R33, R33, 0.5 ;  /* 0x3f0000002121c820 */ /* 0x000fe20000400000 */
[----:B------:R-:W-:Y:S01]  /*1c20*/  FMNMX R6, R50, R7, !PT ;  /* 0x0000000732067209 */ /* 0x000fe20007800000 */
[--C-:B------:R-:W-:Y:S01]  /*1c30*/  FFMA R52, R52, UR14, -R11.reuse ;  /* 0x0000000e34347c23 */ /* 0x100fe2000800080b */
[----:B------:R-:W-:Y:S01]  /*1c40*/  FFMA R53, R53, UR14, -R11 ;  /* 0x0000000e35357c23 */ /* 0x000fe2000800080b */
[----:B------:R-:W-:Y:S01]  /*1c50*/  @!P2 FMUL R32, R32, 0.5 ;  /* 0x3f0000002020a820 */ /* 0x000fe20000400000 */
[----:B------:R-:W-:Y:S01]  /*1c60*/  FMNMX R7, R51, R6, !PT ;  /* 0x0000000633077209 */ /* 0x000fe20007800000 */
[----:B------:R-:W3:Y:S01]  /*1c70*/  MUFU.EX2 R25, R25 ;  /* 0x0000001900197308 */ /* 0x000ee20000000800 */
[----:B-1----:R-:W-:Y:S01]  /*1c80*/  @!P6 FMUL R88, R88, R88 ;  /* 0x000000585858e220 */ /* 0x002fe20000400000 */
[----:B------:R-:W-:-:S02]  /*1c90*/  FSETP.GEU.AND P6, PT, R36, -126, PT ;  /* 0xc2fc00002400780b */ /* 0x000fc40003fce000 */
[----:B------:R-:W-:-:S04]  /*1ca0*/  FMNMX R6, R54, R7, !PT ;  /* 0x0000000736067209 */ /* 0x000fc80007800000 */
[----:B------:R-:W-:Y:S01]  /*1cb0*/  FMNMX R6, R55, R6, !PT ;  /* 0x0000000637067209 */ /* 0x000fe20007800000 */
[----:B--2---:R-:W-:Y:S01]  /*1cc0*/  @!P1 FMUL R90, R90, R90 ;  /* 0x0000005a5a5a9220 */ /* 0x004fe20000400000 */
[----:B------:R-:W-:Y:S01]  /*1cd0*/  FSETP.GEU.AND P1, PT, R40, -126, PT ;  /* 0xc2fc00002800780b */ /* 0x000fe20003f2e000 */
[----:B------:R-:W1:Y:S02]  /*1ce0*/  MUFU.EX2 R29, R29 ;  /* 0x0000001d001d7308 */ /* 0x000e640000000800 */
[----:B------:R-:W2:Y:S02]  /*1cf0*/  SHFL.BFLY PT, R7, R6, 0x1, 0x1f ;  /* 0x0c201f0006077f89 */ /* 0x000ea400000e0000 */
[----:B------:R-:W-:Y:S01]  /*1d00*/  @!P6 FMUL R36, R36, 0.5 ;  /* 0x3f0000002424e820 */ /* 0x000fe20000400000 */
[----:B---3--:R-:W-:Y:S01]  /*1d10*/  @!P3 FMUL R25, R25, R25 ;  /* 0x000000191919b220 */ /* 0x008fe20000400000 */
[----:B------:R-:W-:Y:S02]  /*1d20*/  FSETP.GEU.AND P3, PT, R37, -126, PT ;  /* 0xc2fc00002500780b */ /* 0x000fe40003f6e000 */
[----:B------:R-:W3:Y:S04]  /*1d30*/  MUFU.EX2 R94, R36 ;  /* 0x00000024005e7308 */ /* 0x000ee80000000800 */
[----:B------:R-:W-:-:S04]  /*1d40*/  @!P1 FMUL R40, R40, 0.5 ;  /* 0x3f00000028289820 */ /* 0x000fc80000400000 */
[----:B------:R-:W4:Y:S01]  /*1d50*/  MUFU.EX2 R13, R40 ;  /* 0x00000028000d7308 */ /* 0x000f220000000800 */
[----:B-1----:R-:W-:Y:S01]  /*1d60*/  @!P5 FMUL R29, R29, R29 ;  /* 0x0000001d1d1dd220 */ /* 0x002fe20000400000 */
[----:B------:R-:W-:Y:S01]  /*1d70*/  FSETP.GEU.AND P5, PT, R41, -126, PT ;  /* 0xc2fc00002900780b */ /* 0x000fe20003fae000 */
[----:B------:R-:W-:-:S05]  /*1d80*/  @!P3 FMUL R37, R37, 0.5 ;  /* 0x3f0000002525b820 */ /* 0x000fca0000400000 */
[----:B------:R-:W1:Y:S01]  /*1d90*/  MUFU.EX2 R92, R32 ;  /* 0x00000020005c7308 */ /* 0x000e620000000800 */
[----:B---3--:R-:W-:Y:S01]  /*1da0*/  @!P6 FMUL R94, R94, R94 ;  /* 0x0000005e5e5ee220 */ /* 0x008fe20000400000 */
[----:B--2---:R-:W-:Y:S02]  /*1db0*/  FMNMX R6, R6, R7, !PT ;  /* 0x0000000706067209 */ /* 0x004fe40007800000 */
[----:B------:R-:W-:-:S03]  /*1dc0*/  FSETP.GEU.AND P6, PT, R48, -126, PT ;  /* 0xc2fc00003000780b */ /* 0x000fc60003fce000 */
[----:B------:R-:W2:Y:S01]  /*1dd0*/  SHFL.BFLY PT, R7, R6, 0x2, 0x1f ;  /* 0x0c401f0006077f89 */ /* 0x000ea200000e0000 */
[----:B------:R-:W3:Y:S01]  /*1de0*/  MUFU.EX2 R33, R33 ;  /* 0x0000002100217308 */ /* 0x000ee20000000800 */
[----:B----4-:R-:W-:Y:S01]  /*1df0*/  @!P1 FMUL R13, R13, R13 ;  /* 0x0000000d0d0d9220 */ /* 0x010fe20000400000 */
[----:B------:R-:W-:Y:S01]  /*1e00*/  FSETP.GEU.AND P1, PT, R49, -126, PT ;  /* 0xc2fc00003100780b */ /* 0x000fe20003f2e000 */
[----:B------:R-:W-:Y:S02]  /*1e10*/  @!P5 FMUL R41, R41, 0.5 ;  /* 0x3f0000002929d820 */ /* 0x000fe40000400000 */
[----:B------:R-:W-:Y:S01]  /*1e20*/  FADD R8, R88, R13 ;  /* 0x0000000d58087221 */ /* 0x000fe20000000000 */
[----:B------:R-:W-:Y:S02]  /*1e30*/  F2FP.BF16.F32.PACK_AB R88, R25, R88 ;  /* 0x000000581958723e */ /* 0x000fe400000010ff */
[----:B------:R-:W4:Y:S01]  /*1e40*/  MUFU.EX2 R37, R37 ;  /* 0x0000002500257308 */ /* 0x000f220000000800 */
[----:B-1----:R-:W-:Y:S01]  /*1e50*/  @!P2 FMUL R92, R92, R92 ;  /* 0x0000005c5c5ca220 */ /* 0x002fe20000400000 */
[----:B------:R-:W-:Y:S01]  /*1e60*/  FSETP.GEU.AND P2, PT, R44, -126, PT ;  /* 0xc2fc00002c00780b */ /* 0x000fe20003f4e000 */
[----:B------:R-:W-:-:S04]  /*1e70*/  @!P6 FMUL R48, R48, 0.5 ;  /* 0x3f0000003030e820 */ /* 0x000fc80000400000 */
[----:B------:R-:W-:Y:S01]  /*1e80*/  @!P1 FMUL R49, R49, 0.5 ;  /* 0x3f00000031319820 */ /* 0x000fe20000400000 */
[----:B------:R-:W1:Y:S01]  /*1e90*/  MUFU.EX2 R96, R41 ;  /* 0x0000002900607308 */ /* 0x000e620000000800 */
[----:B---3--:R-:W-:Y:S01]  /*1ea0*/  @!P4 FMUL R33, R33, R33 ;  /* 0x000000212121c220 */ /* 0x008fe20000400000 */
[----:B------:R-:W-:Y:S02]  /*1eb0*/  FSETP.GEU.AND P4, PT, R45, -126, PT ;  /* 0xc2fc00002d00780b */ /* 0x000fe40003f8e000 */
[----:B--2---:R-:W-:-:S03]  /*1ec0*/  FMNMX R6, R6, R7, !PT ;  /* 0x0000000706067209 */ /* 0x004fc60007800000 */
[----:B------:R-:W-:Y:S01]  /*1ed0*/  @!P2 FMUL R44, R44, 0.5 ;  /* 0x3f0000002c2ca820 */ /* 0x000fe20000400000 */
[----:B----4-:R-:W-:Y:S01]  /*1ee0*/  @!P3 FMUL R37, R37, R37 ;  /* 0x000000252525b220 */ /* 0x010fe20000400000 */
[----:B------:R-:W2:Y:S01]  /*1ef0*/  MUFU.EX2 R11, R48 ;  /* 0x00000030000b7308 */ /* 0x000ea20000000800 */
[----:B------:R-:W-:-:S05]  /*1f00*/  FSETP.NEU.AND P3, PT, R6, -INF , PT ;  /* 0xff8000000600780b */ /* 0x000fca0003f6d000 */
[----:B------:R-:W-:Y:S01]  /*1f10*/  @!P4 FMUL R45, R45, 0.5 ;  /* 0x3f0000002d2dc820 */ /* 0x000fe20000400000 */
[----:B------:R-:W-:Y:S01]  /*1f20*/  FSEL R7, R6, RZ, P3 ;  /* 0x000000ff06077208 */ /* 0x000fe20001800000 */
[----:B-1----:R-:W-:Y:S01]  /*1f30*/  @!P5 FMUL R96, R96, R96 ;  /* 0x000000606060d220 */ /* 0x002fe20000400000 */
[----:B------:R-:W1:Y:S01]  /*1f40*/  MUFU.EX2 R100, R49 ;  /* 0x0000003100647308 */ /* 0x000e620000000800 */
[----:B------:R-:W-:Y:S02]  /*1f50*/  FSETP.GEU.AND P5, PT, R53, -126, PT ;  /* 0xc2fc00003500780b */ /* 0x000fe40003fae000 */
[----:B------:R-:W-:Y:S01]  /*1f60*/  FMUL R7, R7, UR14 ;  /* 0x0000000e07077c20 */ /* 0x000fe20008400000 */
[----:B------:R-:W-:-:S03]  /*1f70*/  FSETP.GEU.AND P3, PT, R52, -126, PT ;  /* 0xc2fc00003400780b */ /* 0x000fc60003f6e000 */
[--C-:B------:R-:W-:Y:S01]  /*1f80*/  FFMA R30, R30, UR14, -R7.reuse ;  /* 0x0000000e1e1e7c23 */ /* 0x100fe20008000807 */
[----:B------:R-:W3:Y:S01]  /*1f90*/  MUFU.EX2 R15, R44 ;  /* 0x0000002c000f7308 */ /* 0x000ee20000000800 */
[--C-:B------:R-:W-:Y:S01]  /*1fa0*/  FFMA R31, R31, UR14, -R7.reuse ;  /* 0x0000000e1f1f7c23 */ /* 0x100fe20008000807 */
[--C-:B------:R-:W-:Y:S01]  /*1fb0*/  FFMA R26, R26, UR14, -R7.reuse ;  /* 0x0000000e1a1a7c23 */ /* 0x100fe20008000807 */
[--C-:B------:R-:W-:Y:S01]  /*1fc0*/  FFMA R27, R27, UR14, -R7.reuse ;  /* 0x0000000e1b1b7c23 */ /* 0x100fe20008000807 */
[----:B--2---:R-:W-:Y:S01]  /*1fd0*/  @!P6 FMUL R11, R11, R11 ;  /* 0x0000000b0b0be220 */ /* 0x004fe20000400000 */
[----:B------:R-:W-:Y:S01]  /*1fe0*/  FSETP.GEU.AND P6, PT, R30, -126, PT ;  /* 0xc2fc00001e00780b */ /* 0x000fe20003fce000 */
[----:B------:R-:W-:Y:S01]  /*1ff0*/  @!P5 FMUL R53, R53, 0.5 ;  /* 0x3f0000003535d820 */ /* 0x000fe20000400000 */
[--C-:B------:R-:W-:Y:S01]  /*2000*/  FFMA R35, R35, UR14, -R7.reuse ;  /* 0x0000000e23237c23 */ /* 0x100fe20008000807 */
[----:B------:R-:W2:Y:S01]  /*2010*/  MUFU.EX2 R98, R45 ;  /* 0x0000002d00627308 */ /* 0x000ea20000000800 */
[----:B-1----:R-:W-:Y:S01]  /*2020*/  @!P1 FMUL R100, R100, R100 ;  /* 0x0000006464649220 */ /* 0x002fe20000400000 */
[----:B------:R-:W-:Y:S01]  /*2030*/  FSETP.GEU.AND P1, PT, R31, -126, PT ;  /* 0xc2fc00001f00780b */ /* 0x000fe20003f2e000 */
[----:B------:R-:W-:Y:S01]  /*2040*/  @!P3 FMUL R52, R52, 0.5 ;  /* 0x3f0000003434b820 */ /* 0x000fe20000400000 */
[--C-:B------:R-:W-:Y:S01]  /*2050*/  FFMA R42, R42, UR14, -R7.reuse ;  /* 0x0000000e2a2a7c23 */ /* 0x100fe20008000807 */
[--C-:B------:R-:W-:Y:S01]  /*2060*/  FFMA R50, R50, UR14, -R7.reuse ;  /* 0x0000000e32327c23 */ /* 0x100fe20008000807 */
[--C-:B------:R-:W-:Y:S01]  /*2070*/  FFMA R34, R34, UR14, -R7.reuse ;  /* 0x0000000e22227c23 */ /* 0x100fe20008000807 */
[--C-:B------:R-:W-:Y:S01]  /*2080*/  FFMA R38, R38, UR14, -R7.reuse ;  /* 0x0000000e26267c23 */ /* 0x100fe20008000807 */
[----:B------:R-:W1:Y:S01]  /*2090*/  MUFU.EX2 R102, R53 ;  /* 0x0000003500667308 */ /* 0x000e620000000800 */
[----:B---3--:R-:W-:Y:S01]  /*20a0*/  @!P2 FMUL R15, R15, R15 ;  /* 0x0000000f0f0fa220 */ /* 0x008fe20000400000 */
[----:B------:R-:W-:Y:S01]  /*20b0*/  FSETP.GEU.AND P2, PT, R26, -126, PT ;  /* 0xc2fc00001a00780b */ /* 0x000fe20003f4e000 */
[----:B------:R-:W-:Y:S01]  /*20c0*/  @!P6 FMUL R30, R30, 0.5 ;  /* 0x3f0000001e1ee820 */ /* 0x000fe20000400000 */
[--C-:B------:R-:W-:Y:S01]  /*20d0*/  FFMA R39, R39, UR14, -R7.reuse ;  /* 0x0000000e27277c23 */ /* 0x100fe20008000807 */
[--C-:B------:R-:W-:Y:S01]  /*20e0*/  FFMA R46, R46, UR14, -R7.reuse ;  /* 0x0000000e2e2e7c23 */ /* 0x100fe20008000807 */
[--C-:B------:R-:W-:Y:S01]  /*20f0*/  FFMA R43, R43, UR14, -R7.reuse ;  /* 0x0000000e2b2b7c23 */ /* 0x100fe20008000807 */
[----:B------:R-:W-:Y:S01]  /*2100*/  @!P1 FMUL R31, R31, 0.5 ;  /* 0x3f0000001f1f9820 */ /* 0x000fe20000400000 */
[----:B------:R-:W3:Y:S01]  /*2110*/  MUFU.EX2 R91, R30 ;  /* 0x0000001e005b7308 */ /* 0x000ee20000000800 */
[----:B--2---:R-:W-:Y:S01]  /*2120*/  @!P4 FMUL R98, R98, R98 ;  /* 0x000000626262c220 */ /* 0x004fe20000400000 */
[----:B------:R-:W-:Y:S01]  /*2130*/  FSETP.GEU.AND P4, PT, R27, -126, PT ;  /* 0xc2fc00001b00780b */ /* 0x000fe20003f8e000 */
[--C-:B------:R-:W-:Y:S01]  /*2140*/  FFMA R47, R47, UR14, -R7.reuse ;  /* 0x0000000e2f2f7c23 */ /* 0x100fe20008000807 */
[--C-:B------:R-:W-:Y:S01]  /*2150*/  FFMA R51, R51, UR14, -R7.reuse ;  /* 0x0000000e33337c23 */ /* 0x100fe20008000807 */
[--C-:B------:R-:W-:Y:S01]  /*2160*/  FFMA R54, R54, UR14, -R7.reuse ;  /* 0x0000000e36367c23 */ /* 0x100fe20008000807 */
[----:B------:R-:W-:Y:S01]  /*2170*/  FFMA R7, R55, UR14, -R7 ;  /* 0x0000000e37077c23 */ /* 0x000fe20008000807 */
[----:B------:R-:W-:Y:S01]  /*2180*/  @!P2 FMUL R26, R26, 0.5 ;  /* 0x3f0000001a1aa820 */ /* 0x000fe20000400000 */
[----:B------:R-:W2:Y:S01]  /*2190*/  MUFU.EX2 R12, R31 ;  /* 0x0000001f000c7308 */ /* 0x000ea20000000800 */
[----:B-1----:R-:W-:Y:S01]  /*21a0*/  @!P5 FMUL R102, R102, R102 ;  /* 0x000000666666d220 */ /* 0x002fe20000400000 */
[----:B------:R-:W-:Y:S01]  /*21b0*/  FSETP.GEU.AND P5, PT, R35, -126, PT ;  /* 0xc2fc00002300780b */ /* 0x000fe20003fae000 */
[----:B------:R-:W-:Y:S01]  /*21c0*/  FADD R19, R92, R11 ;  /* 0x0000000b5c137221 */ /* 0x000fe20000000000 */
[----:B------:R-:W-:Y:S01]  /*21d0*/  FADD R21, R33, R100 ;  /* 0x0000006421157221 */ /* 0x000fe20000000000 */
[----:B------:R-:W-:Y:S01]  /*21e0*/  FADD R20, R29, R98 ;  /* 0x000000621d147221 */ /* 0x000fe20000000000 */
[----:B------:R-:W-:Y:S01]  /*21f0*/  FADD R23, R37, R102 ;  /* 0x0000006625177221 */ /* 0x000fe20000000000 */
[----:B------:R-:W-:Y:S01]  /*2200*/  @!P4 FMUL R27, R27, 0.5 ;  /* 0x3f0000001b1bc820 */ /* 0x000fe20000400000 */
[----:B------:R-:W1:Y:S01]  /*2210*/  MUFU.EX2 R17, R52 ;  /* 0x0000003400117308 */ /* 0x000e620000000800 */
[----:B---3--:R-:W-:Y:S01]  /*2220*/  @!P6 FMUL R91, R91, R91 ;  /* 0x0000005b5b5be220 */ /* 0x008fe20000400000 */
[----:B------:R-:W-:Y:S01]  /*2230*/  FSETP.GEU.AND P6, PT, R42, -126, PT ;  /* 0xc2fc00002a00780b */ /* 0x000fe20003fce000 */
[----:B------:R-:W-:Y:S01]  /*2240*/  FADD R24, R8, R19 ;  /* 0x0000001308187221 */ /* 0x000fe20000000000 */
[----:B------:R-:W-:Y:S01]  /*2250*/  FADD R19, R90, R15 ;  /* 0x0000000f5a137221 */ /* 0x000fe20000000000 */
[----:B------:R-:W-:Y:S01]  /*2260*/  FADD R8, R25, R96 ;  /* 0x0000006019087221 */ /* 0x000fe20000000000 */
[----:B------:R-:W-:Y:S01]  /*2270*/  FADD R23, R20, R23 ;  /* 0x0000001714177221 */ /* 0x000fe20000000000 */
[----:B------:R-:W-:Y:S01]  /*2280*/  @!P5 FMUL R35, R35, 0.5 ;  /* 0x3f0000002323d820 */ /* 0x000fe20000400000 */
[----:B------:R-:W3:Y:S01]  /*2290*/  MUFU.EX2 R89, R26 ;  /* 0x0000001a00597308 */ /* 0x000ee20000000800 */
[----:B--2---:R-:W-:Y:S01]  /*22a0*/  @!P1 FMUL R12, R12, R12 ;  /* 0x0000000c0c0c9220 */ /* 0x004fe20000400000 */
[----:B------:R-:W-:Y:S01]  /*22b0*/  FSETP.GEU.AND P1, PT, R50, -126, PT ;  /* 0xc2fc00003200780b */ /* 0x000fe20003f2e000 */
[----:B------:R-:W-:Y:S01]  /*22c0*/  FADD R8, R8, R21 ;  /* 0x0000001508087221 */ /* 0x000fe20000000000 */
[----:B------:R-:W-:-:S02]  /*22d0*/  F2FP.BF16.F32.PACK_AB R90, R29, R90 ;  /* 0x0000005a1d5a723e */ /* 0x000fc400000010ff */
[----:B------:R-:W-:Y:S01]  /*22e0*/  F2FP.BF16.F32.PACK_AB R92, R33, R92 ;  /* 0x0000005c215c723e */ /* 0x000fe200000010ff */
[----:B------:R-:W-:Y:S01]  /*22f0*/  @!P6 FMUL R42, R42, 0.5 ;  /* 0x3f0000002a2ae820 */ /* 0x000fe20000400000 */
[----:B------:R-:W2:Y:S01]  /*2300*/  MUFU.EX2 R10, R27 ;  /* 0x0000001b000a7308 */ /* 0x000ea20000000800 */
[----:B-1----:R-:W-:Y:S01]  /*2310*/  @!P3 FMUL R17, R17, R17 ;  /* 0x000000111111b220 */ /* 0x002fe20000400000 */
[----:B------:R-:W-:Y:S01]  /*2320*/  FSETP.GEU.AND P3, PT, R34, -126, PT ;  /* 0xc2fc00002200780b */ /* 0x000fe20003f6e000 */
[----:B------:R-:W-:Y:S01]  /*2330*/  FADD R8, R8, R23 ;  /* 0x0000001708087221 */ /* 0x000fe20000000000 */
[----:B------:R-:W-:Y:S01]  /*2340*/  F2FP.BF16.F32.PACK_AB R96, R96, R13 ;  /* 0x0000000d6060723e */ /* 0x000fe200000010ff */
[----:B------:R-:W-:Y:S01]  /*2350*/  FADD R22, R94, R17 ;  /* 0x000000115e167221 */ /* 0x000fe20000000000 */
[----:B------:R-:W-:Y:S01]  /*2360*/  F2FP.BF16.F32.PACK_AB R94, R37, R94 ;  /* 0x0000005e255e723e */ /* 0x000fe200000010ff */
[----:B------:R-:W-:Y:S01]  /*2370*/  @!P1 FMUL R50, R50, 0.5 ;  /* 0x3f00000032329820 */ /* 0x000fe20000400000 */
[----:B------:R-:W1:Y:S01]  /*2380*/  MUFU.EX2 R14, R35 ;  /* 0x00000023000e7308 */ /* 0x000e620000000800 */
[----:B---3--:R-:W-:Y:S01]  /*2390*/  @!P2 FMUL R89, R89, R89 ;  /* 0x000000595959a220 */ /* 0x008fe20000400000 */
[----:B------:R-:W-:Y:S01]  /*23a0*/  FSETP.GEU.AND P2, PT, R38, -126, PT ;  /* 0xc2fc00002600780b */ /* 0x000fe20003f4e000 */
[----:B------:R-:W-:Y:S01]  /*23b0*/  FADD R19, R19, R22 ;  /* 0x0000001613137221 */ /* 0x000fe20000000000 */
[----:B------:R-:W-:-:S02]  /*23c0*/  F2FP.BF16.F32.PACK_AB R98, R98, R15 ;  /* 0x0000000f6262723e */ /* 0x000fc400000010ff */
[----:B------:R-:W-:Y:S01]  /*23d0*/  F2FP.BF16.F32.PACK_AB R100, R100, R11 ;  /* 0x0000000b6464723e */ /* 0x000fe200000010ff */
[----:B------:R-:W-:Y:S01]  /*23e0*/  @!P3 FMUL R34, R34, 0.5 ;  /* 0x3f0000002222b820 */ /* 0x000fe20000400000 */
[----:B------:R-:W3:Y:S01]  /*23f0*/  MUFU.EX2 R42, R42 ;  /* 0x0000002a002a7308 */ /* 0x000ee20000000800 */
[----:B--2---:R-:W-:Y:S01]  /*2400*/  @!P4 FMUL R10, R10, R10 ;  /* 0x0000000a0a0ac220 */ /* 0x004fe20000400000 */
[----:B------:R-:W-:Y:S01]  /*2410*/  FSETP.GEU.AND P4, PT, R39, -126, PT ;  /* 0xc2fc00002700780b */ /* 0x000fe20003f8e000 */
[----:B------:R-:W-:Y:S01]  /*2420*/  FADD R19, R24, R19 ;  /* 0x0000001318137221 */ /* 0x000fe20000000000 */
[----:B------:R-:W-:-:S03]  /*2430*/  F2FP.BF16.F32.PACK_AB R102, R102, R17 ;  /* 0x000000116666723e */ /* 0x000fc600000010ff */
[----:B------:R-:W-:Y:S01]  /*2440*/  @!P2 FMUL R38, R38, 0.5 ;  /* 0x3f0000002626a820 */ /* 0x000fe20000400000 */
[----:B------:R-:W2:Y:S01]  /*2450*/  MUFU.EX2 R93, R34 ;  /* 0x00000022005d7308 */ /* 0x000ea20000000800 */
[----:B-1----:R-:W-:Y:S01]  /*2460*/  @!P5 FMUL R14, R14, R14 ;  /* 0x0000000e0e0ed220 */ /* 0x002fe20000400000 */
[----:B------:R-:W-:-:S05]  /*2470*/  FSETP.GEU.AND P5, PT, R46, -126, PT ;  /* 0xc2fc00002e00780b */ /* 0x000fca0003fae000 */
[----:B------:R-:W-:Y:S01]  /*2480*/  @!P4 FMUL R39, R39, 0.5 ;  /* 0x3f0000002727c820 */ /* 0x000fe20000400000 */
[----:B------:R-:W1:Y:S01]  /*2490*/  MUFU.EX2 R95, R38 ;  /* 0x00000026005f7308 */ /* 0x000e620000000800 */
[----:B---3--:R-:W-:Y:S01]  /*24a0*/  @!P6 FMUL R42, R42, R42 ;  /* 0x0000002a2a2ae220 */ /* 0x008fe20000400000 */
[----:B------:R-:W-:-:S03]  /*24b0*/  FSETP.GEU.AND P6, PT, R54, -126, PT ;  /* 0xc2fc00003600780b */ /* 0x000fc60003fce000 */
[----:B------:R-:W-:Y:S01]  /*24c0*/  FADD R26, R89, R42 ;  /* 0x0000002a591a7221 */ /* 0x000fe20000000000 */
[----:B------:R-:W-:Y:S01]  /*24d0*/  F2FP.BF16.F32.PACK_AB R89, R10, R89 ;  /* 0x000000590a59723e */ /* 0x000fe200000010ff */
[----:B------:R-:W-:Y:S01]  /*24e0*/  @!P5 FMUL R46, R46, 0.5 ;  /* 0x3f0000002e2ed820 */ /* 0x000fe20000400000 */
[----:B------:R-:W3:Y:S01]  /*24f0*/  MUFU.EX2 R16, R39 ;  /* 0x0000002700107308 */ /* 0x000ee20000000800 */
[----:B--2---:R-:W-:Y:S01]  /*2500*/  @!P3 FMUL R93, R93, R93 ;  /* 0x0000005d5d5db220 */ /* 0x004fe20000400000 */
[----:B------:R-:W-:-:S05]  /*2510*/  FSETP.GEU.AND P3, PT, R43, -126, PT ;  /* 0xc2fc00002b00780b */ /* 0x000fca0003f6e000 */
[----:B------:R-:W-:Y:S01]  /*2520*/  @!P6 FMUL R54, R54, 0.5 ;  /* 0x3f0000003636e820 */ /* 0x000fe20000400000 */
[----:B------:R-:W2:Y:S01]  /*2530*/  MUFU.EX2 R50, R50 ;  /* 0x0000003200327308 */ /* 0x000ea20000000800 */
[----:B-1----:R-:W-:Y:S01]  /*2540*/  @!P2 FMUL R95, R95, R95 ;  /* 0x0000005f5f5fa220 */ /* 0x002fe20000400000 */
[----:B------:R-:W-:-:S05]  /*2550*/  FSETP.GEU.AND P2, PT, R47, -126, PT ;  /* 0xc2fc00002f00780b */ /* 0x000fca0003f4e000 */
[----:B------:R-:W-:Y:S01]  /*2560*/  @!P3 FMUL R43, R43, 0.5 ;  /* 0x3f0000002b2bb820 */ /* 0x000fe20000400000 */
[----:B------:R-:W1:Y:S01]  /*2570*/  MUFU.EX2 R46, R46 ;  /* 0x0000002e002e7308 */ /* 0x000e620000000800 */
[----:B---3--:R-:W-:Y:S01]  /*2580*/  @!P4 FMUL R16, R16, R16 ;  /* 0x000000101010c220 */ /* 0x008fe20000400000 */
[----:B------:R-:W-:-:S05]  /*2590*/  FSETP.GEU.AND P4, PT, R51, -126, PT ;  /* 0xc2fc00003300780b */ /* 0x000fca0003f8e000 */
[----:B------:R-:W-:Y:S01]  /*25a0*/  @!P2 FMUL R47, R47, 0.5 ;  /* 0x3f0000002f2fa820 */ /* 0x000fe20000400000 */
[----:B------:R-:W3:Y:S01]  /*25b0*/  MUFU.EX2 R97, R43 ;  /* 0x0000002b00617308 */ /* 0x000ee20000000800 */
[----:B--2---:R-:W-:Y:S01]  /*25c0*/  @!P1 FMUL R50, R50, R50 ;  /* 0x0000003232329220 */ /* 0x004fe20000400000 */
[----:B------:R-:W-:-:S03]  /*25d0*/  FSETP.GEU.AND P1, PT, R7, -126, PT ;  /* 0xc2fc00000700780b */ /* 0x000fc60003f2e000 */
[----:B------:R-:W-:Y:S01]  /*25e0*/  FADD R27, R93, R50 ;  /* 0x000000325d1b7221 */ /* 0x000fe20000000000 */
[----:B------:R-:W-:Y:S01]  /*25f0*/  F2FP.BF16.F32.PACK_AB R93, R14, R93 ;  /* 0x0000005d0e5d723e */ /* 0x000fe200000010ff */
[----:B------:R-:W-:Y:S01]  /*2600*/  @!P4 FMUL R51, R51, 0.5 ;  /* 0x3f0000003333c820 */ /* 0x000fe20000400000 */
[----:B------:R-:W2:Y:S01]  /*2610*/  MUFU.EX2 R99, R47 ;  /* 0x0000002f00637308 */ /* 0x000ea20000000800 */
[----:B-1----:R-:W-:Y:S01]  /*2620*/  @!P5 FMUL R46, R46, R46 ;  /* 0x0000002e2e2ed220 */ /* 0x002fe20000400000 */
[----:B------:R-:W-:-:S03]  /*2630*/  FADD R28, R26, R27 ;  /* 0x0000001b1a1c7221 */ /* 0x000fc60000000000 */
[----:B------:R-:W-:Y:S01]  /*2640*/  FADD R20, R91, R46 ;  /* 0x0000002e5b147221 */ /* 0x000fe20000000000 */
[----:B------:R-:W-:Y:S01]  /*2650*/  F2FP.BF16.F32.PACK_AB R91, R12, R91 ;  /* 0x0000005b0c5b723e */ /* 0x000fe200000010ff */
[----:B------:R-:W-:Y:S01]  /*2660*/  @!P1 FMUL R7, R7, 0.5 ;  /* 0x3f00000007079820 */ /* 0x000fe20000400000 */
[----:B------:R-:W1:Y:S01]  /*2670*/  MUFU.EX2 R101, R51 ;  /* 0x0000003300657308 */ /* 0x000e620000000800 */
[----:B---3--:R-:W-:-:S07]  /*2680*/  @!P3 FMUL R97, R97, R97 ;  /* 0x000000616161b220 */ /* 0x008fce0000400000 */
[----:B------:R-:W3:Y:S01]  /*2690*/  MUFU.EX2 R18, R54 ;  /* 0x0000003600127308 */ /* 0x000ee20000000800 */
[----:B--2---:R-:W-:-:S04]  /*26a0*/  @!P2 FMUL R99, R99, R99 ;  /* 0x000000636363a220 */ /* 0x004fc80000400000 */
[----:B------:R-:W-:Y:S01]  /*26b0*/  FADD R21, R12, R99 ;  /* 0x000000630c157221 */ /* 0x000fe20000000000 */
[----:B------:R-:W-:Y:S02]  /*26c0*/  F2FP.BF16.F32.PACK_AB R99, R99, R46 ;  /* 0x0000002e6363723e */ /* 0x000fe400000010ff */
[----:B------:R2:W4:Y:S01]  /*26d0*/  MUFU.EX2 R103, R7 ;  /* 0x0000000700677308 */ /* 0x0005220000000800 */
[----:B-1----:R-:W-:-:S04]  /*26e0*/  @!P4 FMUL R101, R101, R101 ;  /* 0x000000656565c220 */ /* 0x002fc80000400000 */
[----:B------:R-:W-:Y:S01]  /*26f0*/  FADD R22, R14, R101 ;  /* 0x000000650e167221 */ /* 0x000fe20000000000 */
[----:B------:R-:W-:Y:S01]  /*2700*/  F2FP.BF16.F32.PACK_AB R101, R101, R50 ;  /* 0x000000326565723e */ /* 0x000fe200000010ff */
[----:B---3--:R-:W-:Y:S01]  /*2710*/  @!P6 FMUL R18, R18, R18 ;  /* 0x000000121212e220 */ /* 0x008fe20000400000 */
[----:B--2---:R-:W-:Y:S01]  /*2720*/  FADD R7, R10, R97 ;  /* 0x000000610a077221 */ /* 0x004fe20000000000 */
[----:B------:R-:W-:Y:S02]  /*2730*/  F2FP.BF16.F32.PACK_AB R97, R97, R42 ;  /* 0x0000002a6161723e */ /* 0x000fe400000010ff */
[----:B------:R-:W-:Y:S01]  /*2740*/  FADD R27, R95, R18 ;  /* 0x000000125f1b7221 */ /* 0x000fe20000000000 */
[----:B------:R-:W-:Y:S01]  /*2750*/  FADD R7, R7, R22 ;  /* 0x0000001607077221 */ /* 0x000fe20000000000 */
[----:B------:R-:W-:Y:S01]  /*2760*/  F2FP.BF16.F32.PACK_AB R95, R16, R95 ;  /* 0x0000005f105f723e */ /* 0x000fe200000010ff */
[----:B----4-:R-:W-:Y:S01]  /*2770*/  @!P1 FMUL R103, R103, R103 ;  /* 0x0000006767679220 */ /* 0x010fe20000400000 */
[----:B------:R-:W-:Y:S01]  /*2780*/  FADD R27, R20, R27 ;  /* 0x0000001b141b7221 */ /* 0x000fe20000000000 */
[----:B------:R-:W-:-:S02]  /*2790*/  MOV R20, UR7 ;  /* 0x0000000700147c02 */ /* 0x000fc40008000f00 */
[----:B------:R-:W-:Y:S01]  /*27a0*/  FADD R26, R16, R103 ;  /* 0x00000067101a7221 */ /* 0x000fe20000000000 */
[----:B------:R-:W-:Y:S01]  /*27b0*/  FADD R27, R28, R27 ;  /* 0x0000001b1c1b7221 */ /* 0x000fe20000000000 */
[----:B------:R1:W-:Y:S02]  /*27c0*/  SYNCS.ARRIVE.TRANS64.A1T0 RZ, [R20+UR11], RZ ;  /* 0x000000ff14ff79a7 */ /* 0x0003e4000810000b */
[----:B------:R-:W-:-:S04]  /*27d0*/  FADD R26, R21, R26 ;  /* 0x0000001a151a7221 */ /* 0x000fc80000000000 */
[----:B------:R-:W-:Y:S01]  /*27e0*/  FADD R26, R7, R26 ;  /* 0x0000001a071a7221 */ /* 0x000fe20000000000 */
[----:B------:R-:W-:-:S03]  /*27f0*/  FADD R7, R19, R8 ;  /* 0x0000000813077221 */ /* 0x000fc60000000000 */
[----:B------:R-:W-:Y:S01]  /*2800*/  FADD R8, R27, R26 ;  /* 0x0000001a1b087221 */ /* 0x000fe20000000000 */
[----:B-1----:R-:W-:Y:S06]  /*2810*/  @!P0 BRA `(.L_x_19) ;  /* 0x0000000000048947 */ /* 0x002fec0003800000 */
[----:B------:R-:W-:Y:S01]  /*2820*/  BPT.TRAP 0x1 ;  /* 0x000000040000795c */ /* 0x000fe20000300000 */
.L_x_19:
[----:B------:R-:W1:Y:S01]  /*2830*/  SYNCS.PHASECHK.TRANS64.TRYWAIT P1, [UR38+0x1c008], R9 ;  /* 0x01c00809ff0075a7 */ /* 0x000e620008020166 */
[----:B------:R-:W-:Y:S01]  /*2840*/  ULOP3.LUT UR7, UR10, 0x2000000, URZ, 0xfc, !UPT ;  /* 0x020000000a077892 */ /* 0x000fe2000f8efc3f */
[----:B-1----:R-:W-:Y:S11]  /*2850*/  @!P1 BRA `(.L_x_20) ;  /* 0x0000007000189947 */ /* 0x002ff60003800000 */
.L_x_108:
[----:B------:R-:W-:Y:S01]  /*2860*/  UIADD3 UR10, UR7, 0x400, URZ ;  /* 0x00000400070a7890 */ /* 0x000fe2000fffe03f */
[----:B------:R-:W-:Y:S01]  /*2870*/  WARPGROUP.ARRIVE ;  /* 0x00000000000079c5 */ /* 0x000fe20000000000 */
[----:B------:R-:W-:Y:S01]  /*2880*/  UMOV UR11, 0x40000040 ;  /* 0x40000040000b7882 */ /* 0x000fe20000000000 */
[----:B------:R-:W-:-:S06]  /*2890*/  F2FP.BF16.F32.PACK_AB R103, R103, R18 ;  /* 0x000000126767723e */ /* 0x000fcc00000010ff */
[----:B------:R-:W-:Y:S01]  /*28a0*/  HGMMA.64x128x16.F32.BF16 R24, R88, gdesc[UR8].tnspB, RZ, !UPT, gsb0 ;  /* 0x41e0000858187df0 */ /* 0x000fe2000c0018ff */
[----:B------:R-:W-:Y:S01]  /*28b0*/  UIADD3 UR10, UR7, 0x480, URZ ;  /* 0x00000480070a7890 */ /* 0x000fe2000fffe03f */
[----:B------:R-:W-:Y:S01]  /*28c0*/  UMOV UR11, 0x40000040 ;  /* 0x40000040000b7882 */ /* 0x000fe20000000000 */
[----:B------:R-:W-:Y:S02]  /*28d0*/  WARPGROUP.DEPBAR.LE gsb0, 0x0 ;  /* 0x00008000000079c5 */ /* 0x000fe40000010000 */
[----:B------:R-:W-:-:S07]  /*28e0*/  WARPGROUP.ARRIVE ;  /* 0x00000000000079c5 */ /* 0x000fce0000000000 */
[----:B------:R-:W-:Y:S01]  /*28f0*/  HGMMA.64x128x16.F32.BF16 R24, R92, gdesc[UR8].tnspB, R24, gsb0 ;  /* 0x41e000085c187df0 */ /* 0x000fe20008001818 */
        /* <DEDUP_REMOVED lines=9> */
[----:B------:R-:W-:Y:S03]  /*2990*/  HGMMA.64x128x16.F32.BF16 R24, R100, gdesc[UR8].tnspB, R24, gsb0 ;  /* 0x41e0000864187df0 */ /* 0x000fe60008001818 */
[----:B------:R-:W-:Y:S02]  /*29a0*/  WARPGROUP.DEPBAR.LE gsb0, 0x0 ;  /* 0x00008000000079c5 */ /* 0x000fe40000010000 */
[----:B------:R-:W-:Y:S05]  /*29b0*/  @!P0 BRA `(.L_x_21) ;  /* 0x0000000000048947 */ /* 0x000fea0003800000 */
[----:B------:R-:W-:Y:S01]  /*29c0*/  BPT.TRAP 0x1 ;  /* 0x000000040000795c */ /* 0x000fe20000300000 */
.L_x_21:
[----:B------:R-:W-:Y:S01]  /*29d0*/  UISETP.GT.U32.AND UP0, UPT, UR5, 0x1, UPT ;  /* 0x000000010500788c */ /* 0x000fe2000bf04070 */
[----:B------:R-:W-:Y:S01]  /*29e0*/  IMAD.MOV.U32 R12, RZ, RZ, RZ ;  /* 0x000000ffff0c7224 */ /* 0x000fe200078e00ff */
[----:B------:R-:W-:-:S04]  /*29f0*/  UIADD3 UR10, UR38, 0x1c028, URZ ;  /* 0x0001c028260a7890 */ /* 0x000fc8000fffe03f */
[----:B------:R-:W-:Y:S01]  /*2a00*/  PLOP3.LUT P1, PT, PT, PT, UP0, 0x80, 0x0 ;  /* 0x000000000000781c */ /* 0x000fe20003f2f008 */
[----:B------:R-:W-:-:S09]  /*2a10*/  UPRMT UR10, URZ, 0x654, UR10 ;  /* 0x000006543f0a7896 */ /* 0x000fd2000800000a */
[----:B------:R-:W-:Y:S03]  /*2a20*/  SYNCS.ARRIVE.TRANS64.RED.A1T0 RZ, [UR10], RZ ;  /* 0x000000ffffff79a7 */ /* 0x000fe6000810040a */
[----:B------:R-:W-:Y:S05]  /*2a30*/  @P1 BRA `(.L_x_22) ;  /* 0x0000000000041947 */ /* 0x000fea0003800000 */
[----:B------:R-:W-:Y:S01]  /*2a40*/  BPT.TRAP 0x1 ;  /* 0x000000040000795c */ /* 0x000fe20000300000 */
.L_x_22:
[----:B------:R-:W-:Y:S01]  /*2a50*/  ISETP.GE.AND P2, PT, R3, 0x4, PT ;  /* 0x000000040300780c */ /* 0x000fe20003f46270 */
[----:B------:R-:W-:Y:S01]  /*2a60*/  UMOV UR39, 0x1 ;  /* 0x0000000100277882 */ /* 0x000fe20000000000 */
[----:B------:R-:W-:Y:S01]  /*2a70*/  UMOV UR5, 0x2 ;  /* 0x0000000200057882 */ /* 0x000fe20000000000 */
[----:B------:R-:W-:Y:S02]  /*2a80*/  IADD3 R5, R5, 0x40, RZ ;  /* 0x0000004005057810 */ /* 0x000fe40007ffe0ff */
[----:B-1----:R-:W-:-:S08]  /*2a90*/  IADD3 R9, R3, -0x2, RZ ;  /* 0xfffffffe03097810 */ /* 0x002fd00007ffe0ff */
[----:B------:R-:W-:Y:S05]  /*2aa0*/  @!P2 BRA `(.L_x_23) ;  /* 0x0000001c001ca947 */ /* 0x000fea0003800000 */
[----:B------:R-:W-:Y:S01]  /*2ab0*/  VIADD R10, R3, 0xfffffffd ;  /* 0xfffffffd030a7836 */ /* 0x000fe20000000000 */
[----:B------:R-:W-:Y:S01]  /*2ac0*/  MOV R11, R4 ;  /* 0x00000004000b7202 */ /* 0x000fe20000000f00 */
[----:B------:R-:W-:Y:S01]  /*2ad0*/  UMOV UR5, 0x2 ;  /* 0x0000000200057882 */ /* 0x000fe20000000000 */
[----:B------:R-:W-:Y:S01]  /*2ae0*/  MOV R13, R6 ;  /* 0x00000006000d7202 */ /* 0x000fe20000000f00 */
[----:B------:R-:W-:Y:S01]  /*2af0*/  UMOV UR39, 0x1 ;  /* 0x0000000100277882 */ /* 0x000fe20000000000 */
[----:B------:R-:W-:Y:S01]  /*2b00*/  MOV R12, RZ ;  /* 0x000000ff000c7202 */ /* 0x000fe20000000f00 */
[----:B------:R-:W-:-:S06]  /*2b10*/  ULDC UR44, c[0x0][0x604] ;  /* 0x00018100002c7ab9 */ /* 0x000fcc0000000800 */
.L_x_34:
[----:B------:R-:W-:Y:S01]  /*2b20*/  PLOP3.LUT P3, PT, PT, PT, UP1, 0x80, 0x0 ;  /* 0x000000000000781c */ /* 0x000fe20003f6f018 */
[----:B------:R-:W-:-:S12]  /*2b30*/  IMAD.MOV.U32 R9, RZ, RZ, R10 ;  /* 0x000000ffff097224 */ /* 0x000fd800078e000a */
[----:B------:R-:W-:Y:S05]  /*2b40*/  @!P3 BRA `(.L_x_24) ;  /* 0x000000000004b947 */ /* 0x000fea0003800000 */
[----:B------:R-:W-:Y:S01]  /*2b50*/  BPT.TRAP 0x1 ;  /* 0x000000040000795c */ /* 0x000fe20000300000 */
.L_x_24:
[----:B------:R-:W-:Y:S01]  /*2b60*/  ULEA UR10, UR5, UR38, 0x3 ;  /* 0x00000026050a7291 */ /* 0x000fe2000f8e183f */
[----:B------:R-:W-:-:S08]  /*2b70*/  SHF.L.U32 R3, R12, 0x1f, RZ ;  /* 0x0000001f0c037819 */ /* 0x000fd000000006ff */
[----:B------:R-:W1:Y:S02]  /*2b80*/  SYNCS.PHASECHK.TRANS64.TRYWAIT P2, [UR10+0x1c000], R3 ;  /* 0x01c00003ff0075a7 */ /* 0x000e64000804014a */
[----:B-1----:R-:W-:Y:S05]  /*2b90*/  @!P2 BRA `(.L_x_25) ;  /* 0x0000006c0060a947 */ /* 0x002fea0003800000 */
.L_x_109:
[----:B------:R-:W-:Y:S01]  /*2ba0*/  ULEA UR10, UR5, UR6, 0xa ;  /* 0x00000006050a7291 */ /* 0x000fe2000f8e503f */
[----:B------:R-:W-:Y:S01]  /*2bb0*/  WARPGROUP.ARRIVE ;  /* 0x00000000000079c5 */ /* 0x000fe20000000000 */
[----:B------:R-:W-:Y:S01]  /*2bc0*/  UMOV UR11, 0x40000040 ;  /* 0x40000040000b7882 */ /* 0x000fe20000000000 */
[----:B------:R-:W-:Y:S01]  /*2bd0*/  UMOV UR15, 0x40000040 ;  /* 0x40000040000f7882 */ /* 0x000fe20000000000 */
[----:B------:R-:W-:Y:S02]  /*2be0*/  UIADD3 UR14, UR10, 0x2, URZ ;  /* 0x000000020a0e7890 */ /* 0x000fe4000fffe03f */
[----:B------:R-:W-:Y:S01]  /*2bf0*/  UIADD3 UR18, UR10, 0x4, URZ ;  /* 0x000000040a127890 */ /* 0x000fe2000fffe03f */
[----:B------:R-:W-:Y:S02]  /*2c00*/  UMOV UR19, 0x40000040 ;  /* 0x4000004000137882 */ /* 0x000fe40000000000 */
[----:B------:R-:W-:Y:S01]  /*2c10*/  HGMMA.64x64x16.F32.BF16 R88, gdesc[UR8], RZ, !UPT, gsb0 ;  /* 0x00e00000085879f0 */ /* 0x000fe2000c0018ff */
[----:B------:R-:W-:Y:S01]  /*2c20*/  UIADD3 UR22, UR10, 0x6, URZ ;  /* 0x000000060a167890 */ /* 0x000fe2000fffe03f */
[----:B------:R-:W-:Y:S01]  /*2c30*/  UMOV UR23, 0x40000040 ;  /* 0x4000004000177882 */ /* 0x000fe20000000000 */
        /* <DEDUP_REMOVED lines=8> */
[----:B------:R-:W-:-:S04]  /*2cc0*/  UIADD3 UR5, UR5, 0x1, URZ ;  /* 0x0000000105057890 */ /* 0x000fc8000fffe03f */
[----:B------:R-:W-:-:S04]  /*2cd0*/  UISETP.NE.AND UP0, UPT, UR5, 0x5, UPT ;  /* 0x000000050500788c */ /* 0x000fc8000bf05270 */
[----:B------:R-:W-:Y:S02]  /*2ce0*/  USEL UR10, URZ, 0x1, UP0 ;  /* 0x000000013f0a7887 */ /* 0x000fe40008000000 */
[----:B------:R-:W-:-:S04]  /*2cf0*/  USEL UR11, UR5, URZ, UP0 ;  /* 0x0000003f050b7287 */ /* 0x000fc80008000000 */
[----:B-1----:R-:W-:Y:S01]  /*2d00*/  LOP3.LUT R3, R12, UR10, RZ, 0x3c, !PT ;  /* 0x0000000a0c037c12 */ /* 0x002fe2000f8e3cff */
        /* <DEDUP_REMOVED lines=22> */
[----:B------:R-:W-:Y:S05]  /*2e70*/  @!P3 BRA `(.L_x_26) ;  /* 0x000000000004b947 */ /* 0x000fea0003800000 */
[----:B------:R-:W-:Y:S01]  /*2e80*/  BPT.TRAP 0x1 ;  /* 0x000000040000795c */ /* 0x000fe20000300000 */
.L_x_26:
[----:B------:R-:W-:Y:S01]  /*2e90*/  FMNMX R4, R88, R11, !PT ;  /* 0x0000000b58047209 */ /* 0x000fe20007800000 */
[----:B------:R-:W-:Y:S01]  /*2ea0*/  ULEA UR5, UR11, UR38, 0x3 ;  /* 0x000000260b057291 */ /* 0x000fe2000f8e183f */
[----:B------:R-:W-:Y:S02]  /*2eb0*/  FMNMX R10, R90, R13, !PT ;  /* 0x0000000d5a0a7209 */ /* 0x000fe40007800000 */
[----:B------:R-:W-:Y:S02]  /*2ec0*/  FMNMX R15, R89, R4, !PT ;  /* 0x00000004590f7209 */ /* 0x000fe40007800000 */
[----:B------:R-:W-:Y:S02]  /*2ed0*/  FMNMX R17, R91, R10, !PT ;  /* 0x0000000a5b117209 */ /* 0x000fe40007800000 */
[----:B------:R-:W-:Y:S02]  /*2ee0*/  FMNMX R4, R92, R15, !PT ;  /* 0x0000000f5c047209 */ /* 0x000fe40007800000 */
[----:B------:R-:W-:-:S02]  /*2ef0*/  FMNMX R10, R94, R17, !PT ;  /* 0x000000115e0a7209 */ /* 0x000fc40007800000 */
[----:B------:R-:W-:Y:S02]  /*2f00*/  FMNMX R15, R93, R4, !PT ;  /* 0x000000045d0f7209 */ /* 0x000fe40007800000 */
[----:B------:R-:W-:Y:S02]  /*2f10*/  FMNMX R17, R95, R10, !PT ;  /* 0x0000000a5f117209 */ /* 0x000fe40007800000 */
[----:B------:R-:W-:Y:S02]  /*2f20*/  FMNMX R4, R96, R15, !PT ;  /* 0x0000000f60047209 */ /* 0x000fe40007800000 */
[----:B------:R-:W-:Y:S02]  /*2f30*/  FMNMX R10, R98, R17, !PT ;  /* 0x00000011620a7209 */ /* 0x000fe40007800000 */
[----:B------:R-:W-:Y:S02]  /*2f40*/  FMNMX R15, R97, R4, !PT ;  /* 0x00000004610f7209 */ /* 0x000fe40007800000 */
[----:B------:R-:W-:-:S02]  /*2f50*/  FMNMX R17, R99, R10, !PT ;  /* 0x0000000a63117209 */ /* 0x000fc40007800000 */
[----:B------:R-:W-:-:S04]  /*2f60*/  FMNMX R4, R100, R15, !PT ;  /* 0x0000000f64047209 */ /* 0x000fc80007800000 */
        /* <DEDUP_REMOVED lines=8> */
[----:B------:R-:W-:-:S05]  /*2ff0*/  FMNMX R6, R117, R4, !PT ;  /* 0x0000000475067209 */ /* 0x000fca0007800000 */
[----:B------:R-:W1:Y:S02]  /*3000*/  SHFL.BFLY PT, R15, R6, 0x1, 0x1f ;  /* 0x0c201f00060f7f89 */ /* 0x000e6400000e0000 */
[----:B-1----:R-:W-:Y:S02]  /*3010*/  FMNMX R15, R6, R15, !PT ;  /* 0x0000000f060f7209 */ /* 0x002fe40007800000 */
[----:B------:R-:W-:-:S03]  /*3020*/  FMNMX R6, R102, R17, !PT ;  /* 0x0000001166067209 */ /* 0x000fc60007800000 */
[----:B------:R-:W1:Y:S02]  /*3030*/  SHFL.BFLY PT, R4, R15, 0x2, 0x1f ;  /* 0x0c401f000f047f89 */ /* 0x000e6400000e0000 */
[----:B-1----:R-:W-:Y:S02]  /*3040*/  FMNMX R4, R15, R4, !PT ;  /* 0x000000040f047209 */ /* 0x002fe40007800000 */
[----:B------:R-:W-:Y:S02]  /*3050*/  FMNMX R15, R103, R6, !PT ;  /* 0x00000006670f7209 */ /* 0x000fe40007800000 */
[----:B------:R-:W-:Y:S02]  /*3060*/  FSETP.NEU.AND P2, PT, R4, -INF , PT ;  /* 0xff8000000400780b */ /* 0x000fe40003f4d000 */
[----:B------:R-:W-:Y:S02]  /*3070*/  FMNMX R6, R106, R15, !PT ;  /* 0x0000000f6a067209 */ /* 0x000fe40007800000 */
[----:B------:R-:W-:-:S02]  /*3080*/  FSEL R10, R4, RZ, P2 ;  /* 0x000000ff040a7208 */ /* 0x000fc40001000000 */
[----:B------:R-:W-:-:S03]  /*3090*/  FMNMX R15, R107, R6, !PT ;  /* 0x000000066b0f7209 */ /* 0x000fc60007800000 */
[----:B------:R-:W-:Y:S01]  /*30a0*/  FMUL R12, R10, UR44 ;  /* 0x0000002c0a0c7c20 */ /* 0x000fe20008400000 */
[----:B------:R-:W-:Y:S01]  /*30b0*/  FMNMX R6, R110, R15, !PT ;  /* 0x0000000f6e067209 */ /* 0x000fe20007800000 */
[----:B------:R-:W-:Y:S02]  /*30c0*/  FADD R10, -R10, R11 ;  /* 0x0000000b0a0a7221 */ /* 0x000fe40000000100 */
[--C-:B------:R-:W-:Y:S01]  /*30d0*/  FFMA R88, R88, UR44, -R12.reuse ;  /* 0x0000002c58587c23 */ /* 0x100fe2000800080c */
[--C-:B------:R-:W-:Y:S01]  /*30e0*/  FFMA R89, R89, UR44, -R12.reuse ;  /* 0x0000002c59597c23 */ /* 0x100fe2000800080c */
[--C-:B------:R-:W-:Y:S01]  /*30f0*/  FFMA R92, R92, UR44, -R12.reuse ;  /* 0x0000002c5c5c7c23 */ /* 0x100fe2000800080c */
[--C-:B------:R-:W-:Y:S01]  /*3100*/  FFMA R93, R93, UR44, -R12.reuse ;  /* 0x0000002c5d5d7c23 */ /* 0x100fe2000800080c */
[----:B------:R-:W-:Y:S01]  /*3110*/  FMNMX R15, R111, R6, !PT ;  /* 0x000000066f0f7209 */ /* 0x000fe20007800000 */
[--C-:B------:R-:W-:Y:S01]  /*3120*/  FFMA R96, R96, UR44, -R12.reuse ;  /* 0x0000002c60607c23 */ /* 0x100fe2000800080c */
[----:B------:R-:W-:Y:S01]  /*3130*/  FSETP.GEU.AND P5, PT, R88, -126, PT ;  /* 0xc2fc00005800780b */ /* 0x000fe20003fae000 */
[--C-:B------:R-:W-:Y:S01]  /*3140*/  FFMA R97, R97, UR44, -R12.reuse ;  /* 0x0000002c61617c23 */ /* 0x100fe2000800080c */
[----:B------:R-:W-:Y:S01]  /*3150*/  FSETP.GEU.AND P3, PT, R89, -126, PT ;  /* 0xc2fc00005900780b */ /* 0x000fe20003f6e000 */
[--C-:B------:R-:W-:Y:S01]  /*3160*/  FFMA R100, R100, UR44, -R12.reuse ;  /* 0x0000002c64647c23 */ /* 0x100fe2000800080c */
[----:B------:R-:W-:Y:S01]  /*3170*/  FSETP.GEU.AND P2, PT, R92, -126, PT ;  /* 0xc2fc00005c00780b */ /* 0x000fe20003f4e000 */
        /* <DEDUP_REMOVED lines=8> */
[----:B------:R-:W-:Y:S01]  /*3200*/  @!P5 FMUL R88, R88, 0.5 ;  /* 0x3f0000005858d820 */ /* 0x000fe20000400000 */
[--C-:B------:R-:W-:Y:S01]  /*3210*/  FFMA R109, R109, UR44, -R12.reuse ;  /* 0x0000002c6d6d7c23 */ /* 0x100fe2000800080c */
[----:B------:R-:W-:Y:S01]  /*3220*/  @!P3 FMUL R89, R89, 0.5 ;  /* 0x3f0000005959b820 */ /* 0x000fe20000400000 */
[----:B------:R-:W-:Y:S01]  /*3230*/  FMNMX R6, R118, R15, !PT ;  /* 0x0000000f76067209 */ /* 0x000fe20007800000 */
[----:B------:R-:W-:Y:S01]  /*3240*/  @!P2 FMUL R92, R92, 0.5 ;  /* 0x3f0000005c5ca820 */ /* 0x000fe20000400000 */
[--C-:B------:R-:W-:Y:S01]  /*3250*/  FFMA R112, R112, UR44, -R12.reuse ;  /* 0x0000002c70707c23 */ /* 0x100fe2000800080c */
[----:B------:R-:W1:Y:S01]  /*3260*/  MUFU.EX2 R88, R88 ;  /* 0x0000005800587308 */ /* 0x000e620000000800 */
[----:B------:R-:W-:Y:S01]  /*3270*/  FMNMX R6, R119, R6, !PT ;  /* 0x0000000677067209 */ /* 0x000fe20007800000 */
[----:B------:R-:W-:Y:S01]  /*3280*/  @!P4 FMUL R93, R93, 0.5 ;  /* 0x3f0000005d5dc820 */ /* 0x000fe20000400000 */
[--C-:B------:R-:W-:Y:S01]  /*3290*/  FFMA R113, R113, UR44, -R12.reuse ;  /* 0x0000002c71717c23 */ /* 0x100fe2000800080c */
[----:B------:R-:W-:Y:S01]  /*32a0*/  @!P6 FMUL R96, R96, 0.5 ;  /* 0x3f0000006060e820 */ /* 0x000fe20000400000 */
[--C-:B------:R-:W-:Y:S01]  /*32b0*/  FFMA R117, R117, UR44, -R12.reuse ;  /* 0x0000002c75757c23 */ /* 0x100fe2000800080c */
[----:B------:R-:W2:Y:S01]  /*32c0*/  SHFL.BFLY PT, R15, R6, 0x1, 0x1f ;  /* 0x0c201f00060f7f89 */ /* 0x000ea200000e0000 */
[----:B------:R-:W-:Y:S01]  /*32d0*/  FFMA R116, R116, UR44, -R12 ;  /* 0x0000002c74747c23 */ /* 0x000fe2000800080c */
[----:B------:R-:W3:Y:S01]  /*32e0*/  MUFU.EX2 R89, R89 ;  /* 0x0000005900597308 */ /* 0x000ee20000000800 */
[----:B------:R-:W-:-:S07]  /*32f0*/  FMUL R10, R10, UR44 ;  /* 0x0000002c0a0a7c20 */ /* 0x000fce0008400000 */
[----:B------:R-:W4:Y:S01]  /*3300*/  MUFU.EX2 R92, R92 ;  /* 0x0000005c005c7308 */ /* 0x000f220000000800 */
[----:B-1----:R-:W-:Y:S01]  /*3310*/  @!P5 FMUL R88, R88, R88 ;  /* 0x000000585858d220 */ /* 0x002fe20000400000 */
[----:B------:R-:W-:-:S06]  /*3320*/  FSETP.GEU.AND P5, PT, R97, -126, PT ;  /* 0xc2fc00006100780b */ /* 0x000fcc0003fae000 */
[----:B------:R-:W1:Y:S01]  /*3330*/  MUFU.EX2 R93, R93 ;  /* 0x0000005d005d7308 */ /* 0x000e620000000800 */
[----:B---3--:R-:W-:Y:S01]  /*3340*/  @!P3 FMUL R89, R89, R89 ;  /* 0x000000595959b220 */ /* 0x008fe20000400000 */
[----:B------:R-:W-:Y:S02]  /*3350*/  FSETP.GEU.AND P3, PT, R100, -126, PT ;  /* 0xc2fc00006400780b */ /* 0x000fe40003f6e000 */
[----:B--2---:R-:W-:-:S03]  /*3360*/  FMNMX R6, R6, R15, !PT ;  /* 0x0000000f06067209 */ /* 0x004fc60007800000 */
[----:B------:R-:W-:Y:S01]  /*3370*/  @!P5 FMUL R97, R97, 0.5 ;  /* 0x3f0000006161d820 */ /* 0x000fe20000400000 */
[----:B------:R-:W2:Y:S01]  /*3380*/  MUFU.EX2 R96, R96 ;  /* 0x0000006000607308 */ /* 0x000ea20000000800 */
[----:B----4-:R-:W-:Y:S01]  /*3390*/  @!P2 FMUL R92, R92, R92 ;  /* 0x0000005c5c5ca220 */ /* 0x010fe20000400000 */
[----:B------:R-:W-:Y:S01]  /*33a0*/  FSETP.GEU.AND P2, PT, R101, -126, PT ;  /* 0xc2fc00006500780b */ /* 0x000fe20003f4e000 */
[----:B------:R-:W3:Y:S04]  /*33b0*/  SHFL.BFLY PT, R19, R6, 0x2, 0x1f ;  /* 0x0c401f0006137f89 */ /* 0x000ee800000e0000 */
[----:B------:R-:W-:Y:S01]  /*33c0*/  @!P3 FMUL R100, R100, 0.5 ;  /* 0x3f0000006464b820 */ /* 0x000fe20000400000 */
[----:B------:R-:W4:Y:S01]  /*33d0*/  MUFU.EX2 R97, R97 ;  /* 0x0000006100617308 */ /* 0x000f220000000800 */
[----:B-1----:R-:W-:Y:S01]  /*33e0*/  @!P4 FMUL R93, R93, R93 ;  /* 0x0000005d5d5dc220 */ /* 0x002fe20000400000 */
[----:B------:R-:W-:-:S05]  /*33f0*/  FSETP.GEU.AND P4, PT, R104, -126, PT ;  /* 0xc2fc00006800780b */ /* 0x000fca0003f8e000 */
[----:B------:R-:W-:Y:S01]  /*3400*/  @!P2 FMUL R101, R101, 0.5 ;  /* 0x3f0000006565a820 */ /* 0x000fe20000400000 */
[----:B------:R-:W1:Y:S01]  /*3410*/  MUFU.EX2 R100, R100 ;  /* 0x0000006400647308 */ /* 0x000e620000000800 */
[----:B--2---:R-:W-:Y:S01]  /*3420*/  @!P6 FMUL R96, R96, R96 ;  /* 0x000000606060e220 */ /* 0x004fe20000400000 */
[----:B------:R-:W-:-:S05]  /*3430*/  FSETP.GEU.AND P6, PT, R105, -126, PT ;  /* 0xc2fc00006900780b */ /* 0x000fca0003fce000 */
[----:B------:R-:W-:Y:S01]  /*3440*/  @!P4 FMUL R104, R104, 0.5 ;  /* 0x3f0000006868c820 */ /* 0x000fe20000400000 */
[----:B------:R-:W2:Y:S01]  /*3450*/  MUFU.EX2 R101, R101 ;  /* 0x0000006500657308 */ /* 0x000ea20000000800 */
[----:B----4-:R-:W-:Y:S01]  /*3460*/  @!P5 FMUL R97, R97, R97 ;  /* 0x000000616161d220 */ /* 0x010fe20000400000 */
[----:B------:R-:W-:Y:S02]  /*3470*/  FSETP.GEU.AND P5, PT, R108, -126, PT ;  /* 0xc2fc00006c00780b */ /* 0x000fe40003fae000 */
[----:B---3--:R-:W-:-:S03]  /*3480*/  FMNMX R6, R6, R19, !PT ;  /* 0x0000001306067209 */ /* 0x008fc60007800000 */
[----:B------:R-:W-:Y:S01]  /*3490*/  @!P6 FMUL R105, R105, 0.5 ;  /* 0x3f0000006969e820 */ /* 0x000fe20000400000 */
[----:B------:R-:W3:Y:S01]  /*34a0*/  MUFU.EX2 R15, R104 ;  /* 0x00000068000f7308 */ /* 0x000ee20000000800 */
        /* <DEDUP_REMOVED lines=8> */
[----:B---3--:R-:W-:Y:S01]  /*3530*/  @!P4 FMUL R15, R15, R15 ;  /* 0x0000000f0f0fc220 */ /* 0x008fe20000400000 */
[----:B------:R-:W-:-:S05]  /*3540*/  FSETP.GEU.AND P4, PT, R113, -126, PT ;  /* 0xc2fc00007100780b */ /* 0x000fca0003f8e000 */
[----:B------:R-:W-:Y:S01]  /*3550*/  @!P2 FMUL R112, R112, 0.5 ;  /* 0x3f0000007070a820 */ /* 0x000fe20000400000 */
[----:B------:R-:W3:Y:S01]  /*3560*/  MUFU.EX2 R16, R109 ;  /* 0x0000006d00107308 */ /* 0x000ee20000000800 */
[----:B-1----:R-:W-:Y:S01]  /*3570*/  @!P6 FMUL R14, R14, R14 ;  /* 0x0000000e0e0ee220 */ /* 0x002fe20000400000 */
[----:B------:R-:W-:-:S03]  /*3580*/  FSETP.NEU.AND P6, PT, R6, -INF , PT ;  /* 0xff8000000600780b */ /* 0x000fc60003fcd000 */
[----:B------:R-:W-:Y:S01]  /*3590*/  FADD R11, R89, R14 ;  /* 0x0000000e590b7221 */ /* 0x000fe20000000000 */
[----:B------:R-:W-:Y:S01]  /*35a0*/  FSEL R20, R6, RZ, P6 ;  /* 0x000000ff06147208 */ /* 0x000fe20003000000 */
[----:B------:R-:W-:Y:S01]  /*35b0*/  @!P4 FMUL R113, R113, 0.5 ;  /* 0x3f0000007171c820 */ /* 0x000fe20000400000 */
[----:B------:R-:W1:Y:S01]  /*35c0*/  MUFU.EX2 R19, R112 ;  /* 0x0000007000137308 */ /* 0x000e620000000800 */
[----:B--2---:R-:W-:Y:S01]  /*35d0*/  @!P5 FMUL R17, R17, R17 ;  /* 0x000000111111d220 */ /* 0x004fe20000400000 */
[----:B------:R-:W-:Y:S01]  /*35e0*/  FSETP.GEU.AND P5, PT, R117, -126, PT ;  /* 0xc2fc00007500780b */ /* 0x000fe20003fae000 */
[----:B------:R-:W-:Y:S01]  /*35f0*/  FMUL R22, R20, UR44 ;  /* 0x0000002c14167c20 */ /* 0x000fe20008400000 */
[----:B------:R-:W-:Y:S01]  /*3600*/  FSETP.GEU.AND P6, PT, R116, -126, PT ;  /* 0xc2fc00007400780b */ /* 0x000fe20003fce000 */
[----:B------:R-:W-:Y:S01]  /*3610*/  FADD R20, -R20, R13 ;  /* 0x0000000d14147221 */ /* 0x000fe20000000100 */
[----:B------:R-:W-:Y:S01]  /*3620*/  FADD R13, R92, R17 ;  /* 0x000000115c0d7221 */ /* 0x000fe20000000000 */
[--C-:B------:R-:W-:Y:S01]  /*3630*/  FFMA R90, R90, UR44, -R22.reuse ;  /* 0x0000002c5a5a7c23 */ /* 0x100fe20008000816 */
[----:B------:R-:W2:Y:S01]  /*3640*/  MUFU.EX2 R12, R113 ;  /* 0x00000071000c7308 */ /* 0x000ea20000000800 */
[----:B---3--:R-:W-:Y:S01]  /*3650*/  @!P3 FMUL R16, R16, R16 ;  /* 0x000000101010b220 */ /* 0x008fe20000400000 */
[--C-:B------:R-:W-:Y:S01]  /*3660*/  FFMA R91, R91, UR44, -R22.reuse ;  /* 0x0000002c5b5b7c23 */ /* 0x100fe20008000816 */
[--C-:B------:R-:W-:Y:S01]  /*3670*/  FFMA R23, R94, UR44, -R22.reuse ;  /* 0x0000002c5e177c23 */ /* 0x100fe20008000816 */
[----:B------:R-:W-:Y:S01]  /*3680*/  FSETP.GEU.AND P3, PT, R90, -126, PT ;  /* 0xc2fc00005a00780b */ /* 0x000fe20003f6e000 */
[--C-:B------:R-:W-:Y:S01]  /*3690*/  FFMA R104, R95, UR44, -R22.reuse ;  /* 0x0000002c5f687c23 */ /* 0x100fe20008000816 */
[--C-:B------:R-:W-:Y:S01]  /*36a0*/  FFMA R105, R98, UR44, -R22.reuse ;  /* 0x0000002c62697c23 */ /* 0x100fe20008000816 */
[----:B------:R-:W-:Y:S01]  /*36b0*/  @!P5 FMUL R117, R117, 0.5 ;  /* 0x3f0000007575d820 */ /* 0x000fe20000400000 */
[--C-:B------:R-:W-:Y:S01]  /*36c0*/  FFMA R108, R107, UR44, -R22.reuse ;  /* 0x0000002c6b6c7c23 */ /* 0x100fe20008000816 */
[----:B-1----:R-:W-:Y:S01]  /*36d0*/  @!P2 FMUL R19, R19, R19 ;  /* 0x000000131313a220 */ /* 0x002fe20000400000 */
[----:B------:R-:W-:Y:S01]  /*36e0*/  FSETP.GEU.AND P2, PT, R91, -126, PT ;  /* 0xc2fc00005b00780b */ /* 0x000fe20003f4e000 */
[----:B------:R-:W-:Y:S01]  /*36f0*/  @!P6 FMUL R116, R116, 0.5 ;  /* 0x3f0000007474e820 */ /* 0x000fe20000400000 */
[----:B------:R-:W1:Y:S01]  /*3700*/  MUFU.EX2 R18, R117 ;  /* 0x0000007500127308 */ /* 0x000e620000000800 */
[--C-:B------:R-:W-:Y:S01]  /*3710*/  FFMA R106, R106, UR44, -R22.reuse ;  /* 0x0000002c6a6a7c23 */ /* 0x100fe20008000816 */
[--C-:B------:R-:W-:Y:S01]  /*3720*/  FFMA R110, R110, UR44, -R22.reuse ;  /* 0x0000002c6e6e7c23 */ /* 0x100fe20008000816 */
[--C-:B------:R-:W-:Y:S01]  /*3730*/  FFMA R111, R111, UR44, -R22.reuse ;  /* 0x0000002c6f6f7c23 */ /* 0x100fe20008000816 */
[--C-:B------:R-:W-:Y:S01]  /*3740*/  FFMA R114, R114, UR44, -R22.reuse ;  /* 0x0000002c72727c23 */ /* 0x100fe20008000816 */
[----:B------:R-:W-:Y:S01]  /*3750*/  @!P3 FMUL R90, R90, 0.5 ;  /* 0x3f0000005a5ab820 */ /* 0x000fe20000400000 */
[----:B--2---:R-:W-:Y:S01]  /*3760*/  @!P4 FMUL R12, R12, R12 ;  /* 0x0000000c0c0cc220 */ /* 0x004fe20000400000 */
[----:B------:R-:W-:Y:S01]  /*3770*/  FSETP.GEU.AND P4, PT, R23, -126, PT ;  /* 0xc2fc00001700780b */ /* 0x000fe20003f8e000 */
[----:B------:R-:W2:Y:S01]  /*3780*/  MUFU.EX2 R21, R116 ;  /* 0x0000007400157308 */ /* 0x000ea20000000800 */
[--C-:B------:R-:W-:Y:S01]  /*3790*/  FFMA R115, R115, UR44, -R22.reuse ;  /* 0x0000002c73737c23 */ /* 0x100fe20008000816 */
[----:B------:R-:W-:Y:S01]  /*37a0*/  FFMA R118, R118, UR44, -R22 ;  /* 0x0000002c76767c23 */ /* 0x000fe20008000816 */
[----:B------:R-:W-:-:S05]  /*37b0*/  @!P2 FMUL R91, R91, 0.5 ;  /* 0x3f0000005b5ba820 */ /* 0x000fca0000400000 */
[----:B------:R3:W4:Y:S01]  /*37c0*/  MUFU.EX2 R94, R90 ;  /* 0x0000005a005e7308 */ /* 0x0007220000000800 */
[----:B-1----:R-:W-:Y:S01]  /*37d0*/  @!P5 FMUL R18, R18, R18 ;  /* 0x000000121212d220 */ /* 0x002fe20000400000 */
[----:B------:R-:W-:Y:S02]  /*37e0*/  FSETP.GEU.AND P5, PT, R105, -126, PT ;  /* 0xc2fc00006900780b */ /* 0x000fe40003fae000 */
[----:B------:R-:W-:-:S04]  /*37f0*/  @!P4 FMUL R23, R23, 0.5 ;  /* 0x3f0000001717c820 */ /* 0x000fc80000400000 */
[----:B------:R1:W5:Y:S01]  /*3800*/  MUFU.EX2 R95, R91 ;  /* 0x0000005b005f7308 */ /* 0x0003620000000800 */
[----:B---3--:R-:W-:Y:S01]  /*3810*/  FFMA R90, R99, UR44, -R22 ;  /* 0x0000002c635a7c23 */ /* 0x008fe20008000816 */
[----:B--2---:R-:W-:Y:S01]  /*3820*/  @!P6 FMUL R21, R21, R21 ;  /* 0x000000151515e220 */ /* 0x004fe20000400000 */
[----:B------:R-:W-:-:S04]  /*3830*/  FSETP.GEU.AND P6, PT, R104, -126, PT ;  /* 0xc2fc00006800780b */ /* 0x000fc80003fce000 */
[----:B------:R-:W-:Y:S01]  /*3840*/  @!P5 FMUL R105, R105, 0.5 ;  /* 0x3f0000006969d820 */ /* 0x000fe20000400000 */
[----:B------:R2:W3:Y:S01]  /*3850*/  MUFU.EX2 R98, R23 ;  /* 0x0000001700627308 */ /* 0x0004e20000000800 */
[----:B----4-:R-:W-:Y:S01]  /*3860*/  @!P3 FMUL R94, R94, R94 ;  /* 0x0000005e5e5eb220 */ /* 0x010fe20000400000 */
[----:B------:R-:W-:Y:S01]  /*3870*/  FSETP.GEU.AND P3, PT, R90, -126, PT ;  /* 0xc2fc00005a00780b */ /* 0x000fe20003f6e000 */
[----:B-1----:R-:W-:-:S05]  /*3880*/  FFMA R91, R102, UR44, -R22 ;  /* 0x0000002c665b7c23 */ /* 0x002fca0008000816 */
[----:B------:R-:W-:Y:S01]  /*3890*/  @!P6 FMUL R104, R104, 0.5 ;  /* 0x3f0000006868e820 */ /* 0x000fe20000400000 */
[----:B-----5:R-:W-:Y:S01]  /*38a0*/  @!P2 FMUL R95, R95, R95 ;  /* 0x0000005f5f5fa220 */ /* 0x020fe20000400000 */
[----:B------:R-:W-:Y:S01]  /*38b0*/  FSETP.GEU.AND P2, PT, R91, -126, PT ;  /* 0xc2fc00005b00780b */ /* 0x000fe20003f4e000 */
[--C-:B--2---:R-:W-:Y:S01]  /*38c0*/  FFMA R23, R103, UR44, -R22.reuse ;  /* 0x0000002c67177c23 */ /* 0x104fe20008000816 */
[----:B------:R-:W1:Y:S01]  /*38d0*/  MUFU.EX2 R105, R105 ;  /* 0x0000006900697308 */ /* 0x000e620000000800 */
[----:B------:R-:W-:Y:S02]  /*38e0*/  FFMA R22, R119, UR44, -R22 ;  /* 0x0000002c77167c23 */ /* 0x000fe40008000816 */
[----:B------:R-:W-:Y:S01]  /*38f0*/  @!P3 FMUL R90, R90, 0.5 ;  /* 0x3f0000005a5ab820 */ /* 0x000fe20000400000 */
[----:B---3--:R-:W-:Y:S01]  /*3900*/  @!P4 FMUL R98, R98, R98 ;  /* 0x000000626262c220 */ /* 0x008fe20000400000 */
[----:B------:R-:W-:-:S03]  /*3910*/  FSETP.GEU.AND P4, PT, R23, -126, PT ;  /* 0xc2fc00001700780b */ /* 0x000fc60003f8e000 */
[----:B------:R-:W2:Y:S03]  /*3920*/  MUFU.EX2 R99, R104 ;  /* 0x0000006800637308 */ /* 0x000ea60000000800 */
[----:B------:R-:W-:-:S05]  /*3930*/  @!P2 FMUL R91, R91, 0.5 ;  /* 0x3f0000005b5ba820 */ /* 0x000fca0000400000 */
[----:B------:R3:W4:Y:S01]  /*3940*/  MUFU.EX2 R102, R90 ;  /* 0x0000005a00667308 */ /* 0x0007220000000800 */
[----:B-1----:R-:W-:Y:S01]  /*3950*/  @!P5 FMUL R105, R105, R105 ;  /* 0x000000696969d220 */ /* 0x002fe20000400000 */
[----:B------:R-:W-:Y:S01]  /*3960*/  FSETP.GEU.AND P5, PT, R108, -126, PT ;  /* 0xc2fc00006c00780b */ /* 0x000fe20003fae000 */
[----:B------:R-:W-:-:S05]  /*3970*/  @!P4 FMUL R23, R23, 0.5 ;  /* 0x3f0000001717c820 */ /* 0x000fca0000400000 */
[----:B------:R-:W1:Y:S01]  /*3980*/  MUFU.EX2 R103, R91 ;  /* 0x0000005b00677308 */ /* 0x000e620000000800 */
[----:B--2---:R-:W-:Y:S01]  /*3990*/  @!P6 FMUL R99, R99, R99 ;  /* 0x000000636363e220 */ /* 0x004fe20000400000 */
[----:B------:R-:W-:Y:S01]  /*39a0*/  FSETP.GEU.AND P6, PT, R106, -126, PT ;  /* 0xc2fc00006a00780b */ /* 0x000fe20003fce000 */
[----:B---3--:R-:W-:-:S04]  /*39b0*/  FADD R90, R100, R21 ;  /* 0x00000015645a7221 */ /* 0x008fc80000000000 */
[----:B------:R-:W-:Y:S01]  /*39c0*/  @!P5 FMUL R108, R108, 0.5 ;  /* 0x3f0000006c6cd820 */ /* 0x000fe20000400000 */
[----:B------:R2:W3:Y:S01]  /*39d0*/  MUFU.EX2 R104, R23 ;  /* 0x0000001700687308 */ /* 0x0004e20000000800 */
[----:B----4-:R-:W-:Y:S01]  /*39e0*/  @!P3 FMUL R102, R102, R102 ;  /* 0x000000666666b220 */ /* 0x010fe20000400000 */
[----:B------:R-:W-:Y:S01]  /*39f0*/  FSETP.GEU.AND P3, PT, R110, -126, PT ;  /* 0xc2fc00006e00780b */ /* 0x000fe20003f6e000 */
[----:B------:R-:W-:-:S04]  /*3a00*/  FADD R90, R13, R90 ;  /* 0x0000005a0d5a7221 */ /* 0x000fc80000000000 */
[----:B------:R-:W-:Y:S01]  /*3a10*/  @!P6 FMUL R106, R106, 0.5 ;  /* 0x3f0000006a6ae820 */ /* 0x000fe20000400000 */
[----:B------:R-:W4:Y:S01]  /*3a20*/  MUFU.EX2 R108, R108 ;  /* 0x0000006c006c7308 */ /* 0x000f220000000800 */
[----:B-1----:R-:W-:Y:S01]  /*3a30*/  @!P2 FMUL R103, R103, R103 ;  /* 0x000000676767a220 */ /* 0x002fe20000400000 */
[----:B------:R-:W-:Y:S01]  /*3a40*/  FSETP.GEU.AND P2, PT, R111, -126, PT ;  /* 0xc2fc00006f00780b */ /* 0x000fe20003f4e000 */
[----:B--2---:R-:W-:-:S04]  /*3a50*/  FADD R23, R101, R18 ;  /* 0x0000001265177221 */ /* 0x004fc80000000000 */
[----:B------:R-:W-:Y:S01]  /*3a60*/  @!P3 FMUL R110, R110, 0.5 ;  /* 0x3f0000006e6eb820 */ /* 0x000fe20000400000 */
[----:B------:R-:W1:Y:S01]  /*3a70*/  MUFU.EX2 R107, R106 ;  /* 0x0000006a006b7308 */ /* 0x000e620000000800 */
[----:B---3--:R-:W-:Y:S01]  /*3a80*/  @!P4 FMUL R104, R104, R104 ;  /* 0x000000686868c220 */ /* 0x008fe20000400000 */
[----:B------:R-:W-:-:S05]  /*3a90*/  FSETP.GEU.AND P4, PT, R114, -126, PT ;  /* 0xc2fc00007200780b */ /* 0x000fca0003f8e000 */
[----:B------:R-:W-:Y:S01]  /*3aa0*/  @!P2 FMUL R111, R111, 0.5 ;  /* 0x3f0000006f6fa820 */ /* 0x000fe20000400000 */
[----:B------:R2:W3:Y:S01]  /*3ab0*/  MUFU.EX2 R109, R110 ;  /* 0x0000006e006d7308 */ /* 0x0004e20000000800 */
[----:B----4-:R-:W-:Y:S01]  /*3ac0*/  @!P5 FMUL R108, R108, R108 ;  /* 0x0000006c6c6cd220 */ /* 0x010fe20000400000 */
[----:B------:R-:W-:-:S05]  /*3ad0*/  FSETP.GEU.AND P5, PT, R118, -126, PT ;  /* 0xc2fc00007600780b */ /* 0x000fca0003fae000 */
[----:B------:R-:W-:Y:S01]  /*3ae0*/  @!P4 FMUL R114, R114, 0.5 ;  /* 0x3f0000007272c820 */ /* 0x000fe20000400000 */
[----:B------:R-:W4:Y:S01]  /*3af0*/  MUFU.EX2 R106, R111 ;  /* 0x0000006f006a7308 */ /* 0x000f220000000800 */
[----:B-1----:R-:W-:Y:S01]  /*3b00*/  @!P6 FMUL R107, R107, R107 ;  /* 0x0000006b6b6be220 */ /* 0x002fe20000400000 */
[----:B------:R-:W-:Y:S01]  /*3b10*/  FSETP.GEU.AND P6, PT, R115, -126, PT ;  /* 0xc2fc00007300780b */ /* 0x000fe20003fce000 */
[----:B--2---:R-:W-:Y:S01]  /*3b20*/  FMUL R110, R20, UR44 ;  /* 0x0000002c146e7c20 */ /* 0x004fe20008400000 */
[----:B------:R-:W-:-:S03]  /*3b30*/  FADD R20, R97, R12 ;  /* 0x0000000c61147221 */ /* 0x000fc60000000000 */
        /* <DEDUP_REMOVED lines=9> */
[----:B------:R-:W2:Y:S01]  /*3bd0*/  MUFU.EX2 R118, R118 ;  /* 0x0000007600767308 */ /* 0x000ea20000000800 */
[----:B----4-:R-:W-:Y:S01]  /*3be0*/  @!P2 FMUL R106, R106, R106 ;  /* 0x0000006a6a6aa220 */ /* 0x010fe20000400000 */
[----:B------:R-:W-:Y:S01]  /*3bf0*/  FSETP.GEU.AND P2, PT, R10, -126, PT ;  /* 0xc2fc00000a00780b */ /* 0x000fe20003f4e000 */
[----:B------:R-:W-:Y:S01]  /*3c00*/  FADD R20, R20, R23 ;  /* 0x0000001714147221 */ /* 0x000fe20000000000 */
[----:B------:R-:W-:Y:S01]  /*3c10*/  FADD R23, R95, R108 ;  /* 0x0000006c5f177221 */ /* 0x000fe20000000000 */
[----:B------:R-:W-:Y:S01]  /*3c20*/  FADD R113, R99, R106 ;  /* 0x0000006a63717221 */ /* 0x000fe20000000000 */
[----:B------:R-:W-:Y:S01]  /*3c30*/  F2FP.BF16.F32.PACK_AB R88, R89, R88 ;  /* 0x000000585958723e */ /* 0x000fe200000010ff */
[----:B------:R-:W-:Y:S01]  /*3c40*/  @!P3 FMUL R22, R22, 0.5 ;  /* 0x3f0000001616b820 */ /* 0x000fe20000400000 */
[----:B------:R-:W3:Y:S01]  /*3c50*/  MUFU.EX2 R115, R115 ;  /* 0x0000007300737308 */ /* 0x000ee20000000800 */
[----:B-1----:R-:W-:Y:S01]  /*3c60*/  @!P4 FMUL R114, R114, R114 ;  /* 0x000000727272c220 */ /* 0x002fe20000400000 */
[----:B------:R-:W-:Y:S01]  /*3c70*/  FSETP.GEU.AND P4, PT, R110, -126, PT ;  /* 0xc2fc00006e00780b */ /* 0x000fe20003f8e000 */
[----:B------:R-:W-:Y:S01]  /*3c80*/  FADD R20, R91, R20 ;  /* 0x000000145b147221 */ /* 0x000fe20000000000 */
[----:B------:R-:W-:Y:S01]  /*3c90*/  F2FP.BF16.F32.PACK_AB R89, R95, R94 ;  /* 0x0000005e5f59723e */ /* 0x000fe200000010ff */
[----:B------:R-:W-:Y:S01]  /*3ca0*/  FADD R117, R105, R114 ;  /* 0x0000007269757221 */ /* 0x000fe20000000000 */
[----:B------:R-:W-:Y:S01]  /*3cb0*/  F2FP.BF16.F32.PACK_AB R91, R99, R98 ;  /* 0x00000062635b723e */ /* 0x000fe200000010ff */
[----:B------:R-:W-:Y:S01]  /*3cc0*/  @!P2 FMUL R10, R10, 0.5 ;  /* 0x3f0000000a0aa820 */ /* 0x000fe20000400000 */
[----:B------:R1:W4:Y:S01]  /*3cd0*/  MUFU.EX2 R111, R22 ;  /* 0x00000016006f7308 */ /* 0x0003220000000800 */
[----:B--2---:R-:W-:Y:S01]  /*3ce0*/  @!P5 FMUL R118, R118, R118 ;  /* 0x000000767676d220 */ /* 0x004fe20000400000 */
[----:B------:R-:W-:-:S02]  /*3cf0*/  F2FP.BF16.F32.PACK_AB R95, R104, R103 ;  /* 0x00000067685f723e */ /* 0x000fc400000010ff */
[----:B------:R-:W-:Y:S01]  /*3d00*/  F2FP.BF16.F32.PACK_AB R98, R16, R17 ;  /* 0x000000111062723e */ /* 0x000fe200000010ff */
[----:B------:R-:W-:Y:S01]  /*3d10*/  FADD R119, R103, R118 ;  /* 0x0000007667777221 */ /* 0x000fe20000000000 */
[----:B------:R-:W-:Y:S01]  /*3d20*/  F2FP.BF16.F32.PACK_AB R99, R106, R109 ;  /* 0x0000006d6a63723e */ /* 0x000fe200000010ff */
[----:B------:R-:W-:Y:S01]  /*3d30*/  @!P4 FMUL R110, R110, 0.5 ;  /* 0x3f0000006e6ec820 */ /* 0x000fe20000400000 */
[----:B------:R-:W2:Y:S01]  /*3d40*/  MUFU.EX2 R10, R10 ;  /* 0x0000000a000a7308 */ /* 0x000ea20000000800 */
[----:B-1----:R-:W-:Y:S01]  /*3d50*/  FADD R22, R96, R19 ;  /* 0x0000001360167221 */ /* 0x002fe20000000000 */
[----:B---3--:R-:W-:Y:S01]  /*3d60*/  @!P6 FMUL R115, R115, R115 ;  /* 0x000000737373e220 */ /* 0x008fe20000400000 */
[----:B------:R-:W-:Y:S02]  /*3d70*/  FADD R119, R112, R119 ;  /* 0x0000007770777221 */ /* 0x000fe40000000000 */
[----:B------:R-:W-:Y:S01]  /*3d80*/  FADD R11, R11, R22 ;  /* 0x000000160b0b7221 */ /* 0x000fe20000000000 */
[----:B------:R-:W-:Y:S01]  /*3d90*/  FADD R116, R102, R115 ;  /* 0x0000007366747221 */ /* 0x000fe20000000000 */
[----:B------:R-:W-:Y:S01]  /*3da0*/  FADD R22, R94, R107 ;  /* 0x0000006b5e167221 */ /* 0x000fe20000000000 */
[----:B------:R-:W1:Y:S01]  /*3db0*/  MUFU.EX2 R13, R110 ;  /* 0x0000006e000d7308 */ /* 0x000e620000000800 */
[----:B----4-:R-:W-:Y:S01]  /*3dc0*/  @!P3 FMUL R111, R111, R111 ;  /* 0x0000006f6f6fb220 */ /* 0x010fe20000400000 */
[----:B------:R-:W-:Y:S01]  /*3dd0*/  FADD R11, R11, R90 ;  /* 0x0000005a0b0b7221 */ /* 0x000fe20000000000 */
[----:B------:R-:W-:Y:S01]  /*3de0*/  FADD R23, R23, R116 ;  /* 0x0000007417177221 */ /* 0x000fe20000000000 */
[----:B------:R-:W-:Y:S01]  /*3df0*/  FADD R22, R22, R117 ;  /* 0x0000007516167221 */ /* 0x000fe20000000000 */
[----:B------:R-:W-:Y:S01]  /*3e00*/  FADD R120, R104, R111 ;  /* 0x0000006f68787221 */ /* 0x000fe20000000000 */
[----:B------:R-:W-:Y:S01]  /*3e10*/  FADD R11, R11, R20 ;  /* 0x000000140b0b7221 */ /* 0x000fe20000000000 */
[----:B------:R-:W-:Y:S01]  /*3e20*/  F2FP.BF16.F32.PACK_AB R90, R93, R92 ;  /* 0x0000005c5d5a723e */ /* 0x000fe200000010ff */
[----:B------:R-:W-:Y:S01]  /*3e30*/  FADD R22, R22, R119 ;  /* 0x0000007716167221 */ /* 0x000fe20000000000 */
[----:B------:R-:W-:Y:S01]  /*3e40*/  FADD R120, R113, R120 ;  /* 0x0000007871787221 */ /* 0x000fe20000000000 */
[----:B--2---:R-:W-:Y:S01]  /*3e50*/  @!P2 FMUL R10, R10, R10 ;  /* 0x0000000a0a0aa220 */ /* 0x004fe20000400000 */
[----:B------:R-:W-:-:S02]  /*3e60*/  F2FP.BF16.F32.PACK_AB R92, R97, R96 ;  /* 0x00000060615c723e */ /* 0x000fc400000010ff */
[----:B------:R-:W-:Y:S01]  /*3e70*/  FADD R23, R23, R120 ;  /* 0x0000007817177221 */ /* 0x000fe20000000000 */
[----:B------:R-:W-:Y:S01]  /*3e80*/  FFMA R7, R10, R7, R11 ;  /* 0x000000070a077223 */ /* 0x000fe2000000000b */
[----:B------:R-:W-:Y:S01]  /*3e90*/  SHF.L.U32 R11, R3, 0x1f, RZ ;  /* 0x0000001f030b7819 */ /* 0x000fe200000006ff */
[-C--:B------:R-:W-:Y:S01]  /*3ea0*/  FMUL R24, R24, R10.reuse ;  /* 0x0000000a18187220 */ /* 0x080fe20000400000 */
[----:B------:R-:W-:Y:S01]  /*3eb0*/  FADD R22, R22, R23 ;  /* 0x0000001716167221 */ /* 0x000fe20000000000 */
[----:B-1----:R-:W-:Y:S01]  /*3ec0*/  @!P4 FMUL R13, R13, R13 ;  /* 0x0000000d0d0dc220 */ /* 0x002fe20000400000 */
[----:B------:R1:W2:Y:S01]  /*3ed0*/  SYNCS.PHASECHK.TRANS64.TRYWAIT P2, [UR5+0x1c000], R11 ;  /* 0x01c0000bff0075a7 */ /* 0x0002a20008040145 */
[----:B------:R-:W-:Y:S01]  /*3ee0*/  F2FP.BF16.F32.PACK_AB R93, R102, R105 ;  /* 0x00000069665d723e */ /* 0x000fe200000010ff */
[----:B------:R-:W-:Y:S01]  /*3ef0*/  FMUL R25, R25, R10 ;  /* 0x0000000a19197220 */ /* 0x000fe20000400000 */
[----:B------:R-:W-:Y:S01]  /*3f00*/  F2FP.BF16.F32.PACK_AB R94, R101, R100 ;  /* 0x00000064655e723e */ /* 0x000fe200000010ff */
[----:B------:R-:W-:Y:S01]  /*3f10*/  FFMA R8, R13, R8, R22 ;  /* 0x000000080d087223 */ /* 0x000fe20000000016 */
[-C--:B------:R-:W-:Y:S01]  /*3f20*/  FMUL R28, R28, R10.reuse ;  /* 0x0000000a1c1c7220 */ /* 0x080fe20000400000 */
        /* <DEDUP_REMOVED lines=28> */
[----:B------:R-:W-:Y:S01]  /*40f0*/  FMUL R85, R85, R10 ;  /* 0x0000000a55557220 */ /* 0x000fe20000400000 */
        /* <DEDUP_REMOVED lines=32> */
[----:B------:R-:W-:-:S02]  /*4300*/  F2FP.BF16.F32.PACK_AB R96, R14, R15 ;  /* 0x0000000f0e60723e */ /* 0x000fc400000010ff */
[----:B------:R-:W-:Y:S02]  /*4310*/  F2FP.BF16.F32.PACK_AB R97, R108, R107 ;  /* 0x0000006b6c61723e */ /* 0x000fe400000010ff */
[----:B------:R-:W-:Y:S02]  /*4320*/  F2FP.BF16.F32.PACK_AB R100, R12, R19 ;  /* 0x000000130c64723e */ /* 0x000fe400000010ff */
[----:B------:R-:W-:Y:S02]  /*4330*/  F2FP.BF16.F32.PACK_AB R101, R115, R114 ;  /* 0x000000727365723e */ /* 0x000fe400000010ff */
[----:B------:R-:W-:Y:S01]  /*4340*/  F2FP.BF16.F32.PACK_AB R102, R18, R21 ;  /* 0x000000151266723e */ /* 0x000fe200000010ff */
[----:B-12---:R-:W-:Y:S06]  /*4350*/  @!P0 BRA `(.L_x_27) ;  /* 0x0000000000048947 */ /* 0x006fec0003800000 */
[----:B------:R-:W-:Y:S01]  /*4360*/  BPT.TRAP 0x1 ;  /* 0x000000040000795c */ /* 0x000fe20000300000 */
.L_x_27:
[----:B------:R-:W-:Y:S05]  /*4370*/  @P2 BRA `(.L_x_28) ;  /* 0x0000000000082947 */ /* 0x000fea0003800000 */
[----:B------:R-:W1:Y:S02]  /*4380*/  SYNCS.PHASECHK.TRANS64.TRYWAIT P2, [UR5+0x1c000], R11 ;  /* 0x01c0000bff0075a7 */ /* 0x000e640008040145 */
[----:B-1----:R-:W-:Y:S05]  /*4390*/  @!P2 BRA `(.L_x_29) ;  /* 0x000000540078a947 */ /* 0x002fea0003800000 */
.L_x_28:
[----:B------:R-:W-:Y:S01]  /*43a0*/  ULEA UR10, UR11, UR7, 0xa ;  /* 0x000000070b0a7291 */ /* 0x000fe2000f8e503f */
[----:B------:R-:W-:Y:S01]  /*43b0*/  WARPGROUP.ARRIVE ;  /* 0x00000000000079c5 */ /* 0x000fe20000000000 */
[----:B------:R-:W-:Y:S01]  /*43c0*/  UMOV UR15, 0x40000040 ;  /* 0x40000040000f7882 */ /* 0x000fe20000000000 */
[----:B------:R-:W-:-:S04]  /*43d0*/  F2FP.BF16.F32.PACK_AB R103, R111, R118 ;  /* 0x000000766f67723e */ /* 0x000fc800000010ff */
[----:B------:R-:W-:Y:S02]  /*43e0*/  UMOV UR14, UR10 ;  /* 0x0000000a000e7c82 */ /* 0x000fe40008000000 */
        /* <DEDUP_REMOVED lines=8> */
[----:B------:R-:W-:Y:S01]  /*4470*/  UIADD3 UR10, UR10, 0x180, URZ ;  /* 0x000001800a0a7890 */ /* 0x000fe2000fffe03f */
[----:B------:R-:W-:Y:S02]  /*4480*/  WARPGROUP.DEPBAR.LE gsb0, 0x0 ;  /* 0x00008000000079c5 */ /* 0x000fe40000010000 */
[----:B------:R-:W-:-:S06]  /*4490*/  WARPGROUP.ARRIVE ;  /* 0x00000000000079c5 */ /* 0x000fcc0000000000 */
[----:B------:R-:W-:Y:S01]  /*44a0*/  HGMMA.64x128x16.F32.BF16 R24, R96, gdesc[UR12].tnspB, R24, gsb0 ;  /* 0x41e0000c60187df0 */ /* 0x000fe20008001818 */
[----:B------:R-:W-:Y:S01]  /*44b0*/  UMOV UR14, UR10 ;  /* 0x0000000a000e7c82 */ /* 0x000fe20008000000 */
[----:B------:R-:W-:Y:S01]  /*44c0*/  UMOV UR15, 0x40000040 ;  /* 0x40000040000f7882 */ /* 0x000fe20000000000 */
[----:B------:R-:W-:Y:S02]  /*44d0*/  WARPGROUP.DEPBAR.LE gsb0, 0x0 ;  /* 0x00008000000079c5 */ /* 0x000fe40000010000 */
[----:B------:R-:W-:-:S07]  /*44e0*/  WARPGROUP.ARRIVE ;  /* 0x00000000000079c5 */ /* 0x000fce0000000000 */
[----:B------:R-:W-:Y:S03]  /*44f0*/  HGMMA.64x128x16.F32.BF16 R24, R100, gdesc[UR12].tnspB, R24, gsb0 ;  /* 0x41e0000c64187df0 */ /* 0x000fe60008001818 */
[----:B------:R-:W-:Y:S02]  /*4500*/  WARPGROUP.DEPBAR.LE gsb0, 0x0 ;  /* 0x00008000000079c5 */ /* 0x000fe40000010000 */
[----:B------:R-:W-:Y:S05]  /*4510*/  @!P0 BRA `(.L_x_30) ;  /* 0x0000000000048947 */ /* 0x000fea0003800000 */
[----:B------:R-:W-:Y:S01]  /*4520*/  BPT.TRAP 0x1 ;  /* 0x000000040000795c */ /* 0x000fe20000300000 */
.L_x_30:
[----:B------:R-:W-:-:S04]  /*4530*/  ULEA UR5, UR39, UR38, 0x3 ;  /* 0x0000002627057291 */ /* 0x000fc8000f8e183f */
[----:B------:R-:W-:-:S04]  /*4540*/  UIADD3 UR5, UR5, 0x1c028, URZ ;  /* 0x0001c02805057890 */ /* 0x000fc8000fffe03f */
[----:B------:R-:W-:-:S09]  /*4550*/  UPRMT UR5, URZ, 0x654, UR5 ;  /* 0x000006543f057896 */ /* 0x000fd20008000005 */
[----:B------:R-:W-:Y:S01]  /*4560*/  SYNCS.ARRIVE.TRANS64.RED.A1T0 RZ, [UR5], RZ ;  /* 0x000000ffffff79a7 */ /* 0x000fe20008100405 */
[----:B------:R-:W-:Y:S05]  /*4570*/  @P1 BRA `(.L_x_31) ;  /* 0x0000000000041947 */ /* 0x000fea0003800000 */
[----:B------:R-:W-:Y:S01]  /*4580*/  BPT.TRAP 0x1 ;  /* 0x000000040000795c */ /* 0x000fe20000300000 */
.L_x_31:
[----:B------:R-:W-:-:S04]  /*4590*/  UIADD3 UR39, UR39, 0x1, URZ ;  /* 0x0000000127277890 */ /* 0x000fc8000fffe03f */
[----:B------:R-:W-:-:S04]  /*45a0*/  UISETP.NE.AND UP0, UPT, UR39, 0x5, UPT ;  /* 0x000000052700788c */ /* 0x000fc8000bf05270 */
[----:B------:R-:W-:Y:S01]  /*45b0*/  USEL UR39, UR39, URZ, UP0 ;  /* 0x0000003f27277287 */ /* 0x000fe20008000000 */
[----:B------:R-:W-:Y:S11]  /*45c0*/  @!P0 BRA `(.L_x_32) ;  /* 0x0000000000048947 */ /* 0x000ff60003800000 */
[----:B------:R-:W-:Y:S01]  /*45d0*/  BPT.TRAP 0x1 ;  /* 0x000000040000795c */ /* 0x000fe20000300000 */
.L_x_32:
[----:B------:R-:W-:-:S04]  /*45e0*/  ULEA UR5, UR39, UR38, 0x3 ;  /* 0x0000002627057291 */ /* 0x000fc8000f8e183f */
[----:B------:R-:W-:-:S04]  /*45f0*/  UIADD3 UR5, UR5, 0x1c028, URZ ;  /* 0x0001c02805057890 */ /* 0x000fc8000fffe03f */
[----:B------:R-:W-:-:S09]  /*4600*/  UPRMT UR5, URZ, 0x654, UR5 ;  /* 0x000006543f057896 */ /* 0x000fd20008000005 */
[----:B------:R-:W-:Y:S01]  /*4610*/  SYNCS.ARRIVE.TRANS64.RED.A1T0 RZ, [UR5], RZ ;  /* 0x000000ffffff79a7 */ /* 0x000fe20008100405 */
[----:B------:R-:W-:Y:S05]  /*4620*/  @P1 BRA `(.L_x_33) ;  /* 0x0000000000041947 */ /* 0x000fea0003800000 */
[----:B------:R-:W-:Y:S01]  /*4630*/  BPT.TRAP 0x1 ;  /* 0x000000040000795c */ /* 0x000fe20000300000 */
.L_x_33:
[----:B------:R-:W-:Y:S01]  /*4640*/  UIADD3 UR5, UR11, 0x1, URZ ;  /* 0x000000010b057890 */ /* 0x000fe2000fffe03f */
[----:B------:R-:W-:Y:S01]  /*4650*/  ISETP.GT.AND P2, PT, R9, 0x1, PT ;  /* 0x000000010900780c */ /* 0x000fe20003f44270 */
[----:B------:R-:W-:Y:S01]  /*4660*/  UIADD3 UR39, UR39, 0x1, URZ ;  /* 0x0000000127277890 */ /* 0x000fe2000fffe03f */
[----:B------:R-:W-:Y:S01]  /*4670*/  IADD3 R5, R5, 0x40, RZ ;  /* 0x0000004005057810 */ /* 0x000fe20007ffe0ff */
[----:B------:R-:W-:Y:S01]  /*4680*/  UISETP.NE.AND UP2, UPT, UR5, 0x5, UPT ;  /* 0x000000050500788c */ /* 0x000fe2000bf45270 */
[----:B-1----:R-:W-:Y:S01]  /*4690*/  IADD3 R10, R9, -0x1, RZ ;  /* 0xffffffff090a7810 */ /* 0x002fe20007ffe0ff */
[----:B------:R-:W-:Y:S01]  /*46a0*/  UISETP.NE.AND UP0, UPT, UR39, 0x5, UPT ;  /* 0x000000052700788c */ /* 0x000fe2000bf05270 */
[----:B------:R-:W-:Y:S01]  /*46b0*/  MOV R11, R4 ;  /* 0x00000004000b7202 */ /* 0x000fe20000000f00 */
[----:B------:R-:W-:Y:S01]  /*46c0*/  USEL UR10, URZ, 0x1, UP2 ;  /* 0x000000013f0a7887 */ /* 0x000fe20009000000 */
[----:B------:R-:W-:Y:S01]  /*46d0*/  IMAD.MOV.U32 R13, RZ, RZ, R6 ;  /* 0x000000ffff0d7224 */ /* 0x000fe200078e0006 */
[----:B------:R-:W-:-:S02]  /*46e0*/  USEL UR39, UR39, URZ, UP0 ;  /* 0x0000003f27277287 */ /* 0x000fc40008000000 */
[----:B------:R-:W-:Y:S02]  /*46f0*/  USEL UR5, UR5, URZ, UP2 ;  /* 0x0000003f05057287 */ /* 0x000fe40009000000 */
[----:B------:R-:W-:Y:S01]  /*4700*/  LOP3.LUT R12, R3, UR10, RZ, 0x3c, !PT ;  /* 0x0000000a030c7c12 */ /* 0x000fe2000f8e3cff */
[----:B------:R-:W-:Y:S09]  /*4710*/  @P2 BRA `(.L_x_34) ;  /* 0xffffffe400002947 */ /* 0x000ff2000383ffff */
.L_x_23:
[----:B------:R-:W-:-:S13]  /*4720*/  ISETP.GE.AND P2, PT, R9, RZ, PT ;  /* 0x000000ff0900720c */ /* 0x000fda0003f46270 */
[----:B------:R-:W-:Y:S05]  /*4730*/  @!P2 BRA `(.L_x_35) ;  /* 0x000000200044a947 */ /* 0x000fea0003800000 */
[----:B------:R-:W-:Y:S01]  /*4740*/  IADD3 R9, R9, 0x1, RZ ;  /* 0x0000000109097810 */ /* 0x000fe20007ffe0ff */
[----:B------:R-:W-:Y:S01]  /*4750*/  ULDC UR44, c[0x0][0x604] ;  /* 0x00018100002c7ab9 */ /* 0x000fe20000000800 */
[----:B------:R-:W-:Y:S02]  /*4760*/  MOV R11, R4 ;  /* 0x00000004000b7202 */ /* 0x000fe40000000f00 */
[----:B------:R-:W-:-:S07]  /*4770*/  MOV R10, R6 ;  /* 0x00000006000a7202 */ /* 0x000fce0000000f00 */
.L_x_46:
[----:B------:R-:W-:Y:S05]  /*4780*/  @!P0 BRA `(.L_x_36) ;  /* 0x0000000000048947 */ /* 0x000fea0003800000 */
[----:B------:R-:W-:Y:S01]  /*4790*/  BPT.TRAP 0x1 ;  /* 0x000000040000795c */ /* 0x000fe20000300000 */
.L_x_36:
[----:B------:R-:W-:Y:S01]  /*47a0*/  ULEA UR10, UR5, UR38, 0x3 ;  /* 0x00000026050a7291 */ /* 0x000fe2000f8e183f */
[----:B------:R-:W-:-:S08]  /*47b0*/  SHF.L.U32 R3, R12, 0x1f, RZ ;  /* 0x0000001f0c037819 */ /* 0x000fd000000006ff */
[----:B------:R-:W1:Y:S02]  /*47c0*/  SYNCS.PHASECHK.TRANS64.TRYWAIT P2, [UR10+0x1c000], R3 ;  /* 0x01c00003ff0075a7 */ /* 0x000e64000804014a */
[----:B-1----:R-:W-:Y:S05]  /*47d0*/  @!P2 BRA `(.L_x_37) ;  /* 0x000000500080a947 */ /* 0x002fea0003800000 */
.L_x_110:
        /* <DEDUP_REMOVED lines=47> */
.L_x_38:
[C---:B------:R-:W-:Y:S01]  /*4ad0*/  VIADD R13, R5.reuse, 0x1 ;  /* 0x00000001050d7836 */ /* 0x040fe20000000000 */
[C---:B------:R-:W-:Y:S01]  /*4ae0*/  ISETP.GE.AND P2, PT, R0.reuse, R5, PT ;  /* 0x000000050000720c */ /* 0x040fe20003f46270 */
[C---:B------:R-:W-:Y:S01]  /*4af0*/  VIADD R21, R5.reuse, 0x11 ;  /* 0x0000001105157836 */ /* 0x040fe20000000000 */
[C---:B------:R-:W-:Y:S01]  /*4b00*/  IADD3 R15, R5.reuse, 0x8, RZ ;  /* 0x00000008050f7810 */ /* 0x040fe20007ffe0ff */
[C---:B------:R-:W-:Y:S01]  /*4b10*/  VIADD R125, R5.reuse, 0x21 ;  /* 0x00000021057d7836 */ /* 0x040fe20000000000 */
[----:B------:R-:W-:Y:S01]  /*4b20*/  ISETP.GE.AND P3, PT, R0, R13, PT ;  /* 0x0000000d0000720c */ /* 0x000fe20003f66270 */
[C---:B------:R-:W-:Y:S01]  /*4b30*/  VIADD R133, R5.reuse, 0x31 ;  /* 0x0000003105857836 */ /* 0x040fe20000000000 */
[----:B------:R-:W-:Y:S01]  /*4b40*/  FSEL R88, R88, -INF , P2 ;  /* 0xff80000058587808 */ /* 0x000fe20001000000 */
[----:B------:R-:W-:Y:S01]  /*4b50*/  ULEA UR5, UR11, UR38, 0x3 ;  /* 0x000000260b057291 */ /* 0x000fe2000f8e183f */
[----:B------:R-:W-:Y:S02]  /*4b60*/  IADD3 R17, R5, 0x9, RZ ;  /* 0x0000000905117810 */ /* 0x000fe40007ffe0ff */
[----:B------:R-:W-:-:S02]  /*4b70*/  ISETP.GE.AND P2, PT, R0, R15, PT ;  /* 0x0000000f0000720c */ /* 0x000fc40003f46270 */
[----:B------:R-:W-:Y:S02]  /*4b80*/  FSEL R89, R89, -INF , P3 ;  /* 0xff80000059597808 */ /* 0x000fe40001800000 */
[----:B------:R-:W-:Y:S02]  /*4b90*/  FMNMX R4, R88, R11, !PT ;  /* 0x0000000b58047209 */ /* 0x000fe40007800000 */
[----:B------:R-:W-:Y:S02]  /*4ba0*/  IADD3 R19, R5, 0x10, RZ ;  /* 0x0000001005137810 */ /* 0x000fe40007ffe0ff */
[----:B------:R-:W-:Y:S02]  /*4bb0*/  ISETP.GE.AND P3, PT, R0, R17, PT ;  /* 0x000000110000720c */ /* 0x000fe40003f66270 */
[----:B------:R-:W-:Y:S02]  /*4bc0*/  FSEL R92, R92, -INF , P2 ;  /* 0xff8000005c5c7808 */ /* 0x000fe40001000000 */
[----:B------:R-:W-:-:S02]  /*4bd0*/  FMNMX R23, R89, R4, !PT ;  /* 0x0000000459177209 */ /* 0x000fc40007800000 */
[----:B------:R-:W-:Y:S02]  /*4be0*/  ISETP.GE.AND P2, PT, R0, R19, PT ;  /* 0x000000130000720c */ /* 0x000fe40003f46270 */
[----:B------:R-:W-:Y:S02]  /*4bf0*/  FSEL R93, R93, -INF , P3 ;  /* 0xff8000005d5d7808 */ /* 0x000fe40001800000 */
[----:B------:R-:W-:Y:S02]  /*4c00*/  FMNMX R4, R92, R23, !PT ;  /* 0x000000175c047209 */ /* 0x000fe40007800000 */
[----:B------:R-:W-:Y:S02]  /*4c10*/  IADD3 R23, R5, 0x18, RZ ;  /* 0x0000001805177810 */ /* 0x000fe40007ffe0ff */
[----:B------:R-:W-:Y:S02]  /*4c20*/  ISETP.GE.AND P3, PT, R0, R21, PT ;  /* 0x000000150000720c */ /* 0x000fe40003f66270 */
[----:B------:R-:W-:-:S02]  /*4c30*/  FSEL R96, R96, -INF , P2 ;  /* 0xff80000060607808 */ /* 0x000fc40001000000 */
[----:B------:R-:W-:Y:S02]  /*4c40*/  FMNMX R123, R93, R4, !PT ;  /* 0x000000045d7b7209 */ /* 0x000fe40007800000 */
[----:B------:R-:W-:Y:S02]  /*4c50*/  IADD3 R121, R5, 0x19, RZ ;  /* 0x0000001905797810 */ /* 0x000fe40007ffe0ff */
[----:B------:R-:W-:Y:S02]  /*4c60*/  ISETP.GE.AND P2, PT, R0, R23, PT ;  /* 0x000000170000720c */ /* 0x000fe40003f46270 */
[----:B------:R-:W-:Y:S02]  /*4c70*/  FSEL R97, R97, -INF , P3 ;  /* 0xff80000061617808 */ /* 0x000fe40001800000 */
[----:B------:R-:W-:Y:S02]  /*4c80*/  FMNMX R4, R96, R123, !PT ;  /* 0x0000007b60047209 */ /* 0x000fe40007800000 */
[----:B------:R-:W-:-:S02]  /*4c90*/  IADD3 R123, R5, 0x20, RZ ;  /* 0x00000020057b7810 */ /* 0x000fc40007ffe0ff */
[----:B------:R-:W-:Y:S02]  /*4ca0*/  ISETP.GE.AND P3, PT, R0, R121, PT ;  /* 0x000000790000720c */ /* 0x000fe40003f66270 */
[----:B------:R-:W-:Y:S02]  /*4cb0*/  FSEL R100, R100, -INF , P2 ;  /* 0xff80000064647808 */ /* 0x000fe40001000000 */
[----:B------:R-:W-:Y:S02]  /*4cc0*/  FMNMX R127, R97, R4, !PT ;  /* 0x00000004617f7209 */ /* 0x000fe40007800000 */
[----:B------:R-:W-:Y:S02]  /*4cd0*/  ISETP.GE.AND P2, PT, R0, R123, PT ;  /* 0x0000007b0000720c */ /* 0x000fe40003f46270 */
[----:B------:R-:W-:Y:S02]  /*4ce0*/  FSEL R101, R101, -INF , P3 ;  /* 0xff80000065657808 */ /* 0x000fe40001800000 */
[----:B------:R-:W-:-:S02]  /*4cf0*/  FMNMX R4, R100, R127, !PT ;  /* 0x0000007f64047209 */ /* 0x000fc40007800000 */
[----:B------:R-:W-:Y:S02]  /*4d00*/  IADD3 R127, R5, 0x28, RZ ;  /* 0x00000028057f7810 */ /* 0x000fe40007ffe0ff */
[----:B------:R-:W-:Y:S02]  /*4d10*/  ISETP.GE.AND P3, PT, R0, R125, PT ;  /* 0x0000007d0000720c */ /* 0x000fe40003f66270 */
[----:B------:R-:W-:Y:S02]  /*4d20*/  FSEL R104, R104, -INF , P2 ;  /* 0xff80000068687808 */ /* 0x000fe40001000000 */
[----:B------:R-:W-:Y:S02]  /*4d30*/  FMNMX R131, R101, R4, !PT ;  /* 0x0000000465837209 */ /* 0x000fe40007800000 */
        /* <DEDUP_REMOVED lines=19> */
[----:B------:R-:W-:-:S02]  /*4e70*/  ISETP.GE.AND P3, PT, R0, R137, PT ;  /* 0x000000890000720c */ /* 0x000fc40003f66270 */
[----:B------:R-:W-:Y:S02]  /*4e80*/  FSEL R116, R116, -INF , P2 ;  /* 0xff80000074747808 */ /* 0x000fe40001000000 */
[----:B------:R-:W-:Y:S02]  /*4e90*/  FMNMX R139, R113, R4, !PT ;  /* 0x00000004718b7209 */ /* 0x000fe40007800000 */
[----:B------:R-:W-:Y:S02]  /*4ea0*/  FSEL R117, R117, -INF , P3 ;  /* 0xff80000075757808 */ /* 0x000fe40001800000 */
[----:B------:R-:W-:Y:S02]  /*4eb0*/  FMNMX R4, R116, R139, !PT ;  /* 0x0000008b74047209 */ /* 0x000fe40007800000 */
[----:B------:R-:W-:Y:S02]  /*4ec0*/  ISETP.GE.AND P2, PT, R2, R5, PT ;  /* 0x000000050200720c */ /* 0x000fe40003f46270 */
[----:B------:R-:W-:-:S02]  /*4ed0*/  FMNMX R4, R117, R4, !PT ;  /* 0x0000000475047209 */ /* 0x000fc40007800000 */
[----:B------:R-:W-:Y:S02]  /*4ee0*/  ISETP.GE.AND P3, PT, R2, R13, PT ;  /* 0x0000000d0200720c */ /* 0x000fe40003f66270 */
[----:B------:R-:W-:Y:S01]  /*4ef0*/  FSEL R13, R90, -INF , P2 ;  /* 0xff8000005a0d7808 */ /* 0x000fe20001000000 */
[----:B------:R-:W1:Y:S01]  /*4f00*/  SHFL.BFLY PT, R139, R4, 0x1, 0x1f ;  /* 0x0c201f00048b7f89 */ /* 0x000e6200000e0000 */
[C---:B------:R-:W-:Y:S02]  /*4f10*/  ISETP.GE.AND P2, PT, R2.reuse, R15, PT ;  /* 0x0000000f0200720c */ /* 0x040fe40003f46270 */
[----:B------:R-:W-:Y:S02]  /*4f20*/  FSEL R91, R91, -INF , P3 ;  /* 0xff8000005b5b7808 */ /* 0x000fe40001800000 */
[----:B------:R-:W-:Y:S02]  /*4f30*/  FMNMX R12, R13, R10, !PT ;  /* 0x0000000a0d0c7209 */ /* 0x000fe40007800000 */
[----:B------:R-:W-:-:S02]  /*4f40*/  ISETP.GE.AND P3, PT, R2, R17, PT ;  /* 0x000000110200720c */ /* 0x000fc40003f66270 */
[----:B------:R-:W-:Y:S02]  /*4f50*/  FSEL R94, R94, -INF , P2 ;  /* 0xff8000005e5e7808 */ /* 0x000fe40001000000 */
[----:B------:R-:W-:Y:S02]  /*4f60*/  FMNMX R15, R91, R12, !PT ;  /* 0x0000000c5b0f7209 */ /* 0x000fe40007800000 */
[----:B------:R-:W-:Y:S02]  /*4f70*/  FSEL R95, R95, -INF , P3 ;  /* 0xff8000005f5f7808 */ /* 0x000fe40001800000 */
[C---:B------:R-:W-:Y:S02]  /*4f80*/  ISETP.GE.AND P2, PT, R2.reuse, R19, PT ;  /* 0x000000130200720c */ /* 0x040fe40003f46270 */
[----:B------:R-:W-:Y:S02]  /*4f90*/  ISETP.GE.AND P4, PT, R2, R21, PT ;  /* 0x000000150200720c */ /* 0x000fe40003f86270 */
[----:B------:R-:W-:-:S02]  /*4fa0*/  FSEL R98, R98, -INF , P2 ;  /* 0xff80000062627808 */ /* 0x000fc40001000000 */
[----:B------:R-:W-:Y:S02]  /*4fb0*/  ISETP.GE.AND P3, PT, R2, R23, PT ;  /* 0x000000170200720c */ /* 0x000fe40003f66270 */
[----:B------:R-:W-:Y:S02]  /*4fc0*/  FSEL R99, R99, -INF , P4 ;  /* 0xff80000063637808 */ /* 0x000fe40002000000 */
[----:B-1----:R-:W-:Y:S02]  /*4fd0*/  FMNMX R139, R4, R139, !PT ;  /* 0x0000008b048b7209 */ /* 0x002fe40007800000 */
[----:B------:R-:W-:Y:S02]  /*4fe0*/  FMNMX R4, R94, R15, !PT ;  /* 0x0000000f5e047209 */ /* 0x000fe40007800000 */
[----:B------:R-:W-:Y:S01]  /*4ff0*/  ISETP.GE.AND P2, PT, R2, R121, PT ;  /* 0x000000790200720c */ /* 0x000fe20003f46270 */
[----:B------:R-:W1:Y:S01]  /*5000*/  SHFL.BFLY PT, R6, R139, 0x2, 0x1f ;  /* 0x0c401f008b067f89 */ /* 0x000e6200000e0000 */
[----:B------:R-:W-:-:S02]  /*5010*/  FMNMX R15, R95, R4, !PT ;  /* 0x000000045f0f7209 */ /* 0x000fc40007800000 */
[----:B------:R-:W-:Y:S02]  /*5020*/  FSEL R102, R102, -INF , P3 ;  /* 0xff80000066667808 */ /* 0x000fe40001800000 */
[C---:B------:R-:W-:Y:S02]  /*5030*/  ISETP.GE.AND P4, PT, R2.reuse, R123, PT ;  /* 0x0000007b0200720c */ /* 0x040fe40003f86270 */
[----:B------:R-:W-:Y:S02]  /*5040*/  FSEL R103, R103, -INF , P2 ;  /* 0xff80000067677808 */ /* 0x000fe40001000000 */
[C---:B------:R-:W-:Y:S02]  /*5050*/  ISETP.GE.AND P2, PT, R2.reuse, R129, PT ;  /* 0x000000810200720c */ /* 0x040fe40003f46270 */
[----:B------:R-:W-:Y:S02]  /*5060*/  ISETP.GE.AND P3, PT, R2, R125, PT ;  /* 0x0000007d0200720c */ /* 0x000fe40003f66270 */
[----:B------:R-:W-:-:S02]  /*5070*/  FSEL R106, R106, -INF , P4 ;  /* 0xff8000006a6a7808 */ /* 0x000fc40002000000 */
[----:B------:R-:W-:Y:S02]  /*5080*/  FSEL R111, R111, -INF , P2 ;  /* 0xff8000006f6f7808 */ /* 0x000fe40001000000 */
[----:B------:R-:W-:Y:S02]  /*5090*/  FSEL R107, R107, -INF , P3 ;  /* 0xff8000006b6b7808 */ /* 0x000fe40001800000 */
[C---:B------:R-:W-:Y:S02]  /*50a0*/  ISETP.GE.AND P4, PT, R2.reuse, R131, PT ;  /* 0x000000830200720c */ /* 0x040fe40003f86270 */
[----:B------:R-:W-:Y:S02]  /*50b0*/  ISETP.GE.AND P3, PT, R2, R133, PT ;  /* 0x000000850200720c */ /* 0x000fe40003f66270 */
[----:B------:R-:W-:Y:S02]  /*50c0*/  FSEL R114, R114, -INF , P4 ;  /* 0xff80000072727808 */ /* 0x000fe40002000000 */
[----:B-1----:R-:W-:-:S02]  /*50d0*/  FMNMX R4, R139, R6, !PT ;  /* 0x000000068b047209 */ /* 0x002fc40007800000 */
[----:B------:R-:W-:Y:S02]  /*50e0*/  FMNMX R6, R98, R15, !PT ;  /* 0x0000000f62067209 */ /* 0x000fe40007800000 */
[C---:B------:R-:W-:Y:S02]  /*50f0*/  FSETP.NEU.AND P5, PT, R4.reuse, -INF , PT ;  /* 0xff8000000400780b */ /* 0x040fe40003fad000 */
[----:B------:R-:W-:Y:S02]  /*5100*/  FMNMX R15, R99, R6, !PT ;  /* 0x00000006630f7209 */ /* 0x000fe40007800000 */
[----:B------:R-:W-:Y:S02]  /*5110*/  FSEL R12, R4, RZ, P5 ;  /* 0x000000ff040c7208 */ /* 0x000fe40002800000 */
[----:B------:R-:W-:Y:S02]  /*5120*/  FMNMX R6, R102, R15, !PT ;  /* 0x0000000f66067209 */ /* 0x000fe40007800000 */
[----:B------:R-:W-:Y:S01]  /*5130*/  ISETP.GE.AND P5, PT, R2, R127, PT ;  /* 0x0000007f0200720c */ /* 0x000fe20003fa6270 */
[C---:B------:R-:W-:Y:S01]  /*5140*/  FMUL R14, R12.reuse, UR44 ;  /* 0x0000002c0c0e7c20 */ /* 0x040fe20008400000 */
[----:B------:R-:W-:Y:S01]  /*5150*/  FMNMX R15, R103, R6, !PT ;  /* 0x00000006670f7209 */ /* 0x000fe20007800000 */
[----:B------:R-:W-:Y:S01]  /*5160*/  FADD R12, -R12, R11 ;  /* 0x0000000b0c0c7221 */ /* 0x000fe20000000100 */
[----:B------:R-:W-:Y:S01]  /*5170*/  FSEL R110, R110, -INF , P5 ;  /* 0xff8000006e6e7808 */ /* 0x000fe20002800000 */
[--C-:B------:R-:W-:Y:S01]  /*5180*/  FFMA R88, R88, UR44, -R14.reuse ;  /* 0x0000002c58587c23 */ /* 0x100fe2000800080e */
[--C-:B------:R-:W-:Y:S01]  /*5190*/  FFMA R89, R89, UR44, -R14.reuse ;  /* 0x0000002c59597c23 */ /* 0x100fe2000800080e */
[----:B------:R-:W-:Y:S01]  /*51a0*/  FMNMX R6, R106, R15, !PT ;  /* 0x0000000f6a067209 */ /* 0x000fe20007800000 */
[--C-:B------:R-:W-:Y:S01]  /*51b0*/  FFMA R92, R92, UR44, -R14.reuse ;  /* 0x0000002c5c5c7c23 */ /* 0x100fe2000800080e */
[----:B------:R-:W-:Y:S01]  /*51c0*/  ISETP.GE.AND P4, PT, R2, R137, PT ;  /* 0x000000890200720c */ /* 0x000fe20003f86270 */
[--C-:B------:R-:W-:Y:S01]  /*51d0*/  FFMA R93, R93, UR44, -R14.reuse ;  /* 0x0000002c5d5d7c23 */ /* 0x100fe2000800080e */
[----:B------:R-:W-:Y:S01]  /*51e0*/  FSETP.GEU.AND P6, PT, R88, -126, PT ;  /* 0xc2fc00005800780b */ /* 0x000fe20003fce000 */
[--C-:B------:R-:W-:Y:S01]  /*51f0*/  FFMA R96, R96, UR44, -R14.reuse ;  /* 0x0000002c60607c23 */ /* 0x100fe2000800080e */
[----:B------:R-:W-:Y:S01]  /*5200*/  FSETP.GEU.AND P2, PT, R89, -126, PT ;  /* 0xc2fc00005900780b */ /* 0x000fe20003f4e000 */
[--C-:B------:R-:W-:Y:S01]  /*5210*/  FFMA R97, R97, UR44, -R14.reuse ;  /* 0x0000002c61617c23 */ /* 0x100fe2000800080e */
[----:B------:R-:W-:Y:S01]  /*5220*/  FMNMX R15, R107, R6, !PT ;  /* 0x000000066b0f7209 */ /* 0x000fe20007800000 */
[--C-:B------:R-:W-:Y:S01]  /*5230*/  FFMA R100, R100, UR44, -R14.reuse ;  /* 0x0000002c64647c23 */ /* 0x100fe2000800080e */
[----:B------:R-:W-:Y:S01]  /*5240*/  FSEL R115, R115, -INF , P3 ;  /* 0xff80000073737808 */ /* 0x000fe20001800000 */
[--C-:B------:R-:W-:Y:S01]  /*5250*/  FFMA R101, R101, UR44, -R14.reuse ;  /* 0x0000002c65657c23 */ /* 0x100fe2000800080e */
[----:B------:R-:W-:Y:S01]  /*5260*/  FMNMX R6, R110, R15, !PT ;  /* 0x0000000f6e067209 */ /* 0x000fe20007800000 */
[--C-:B------:R-:W-:Y:S01]  /*5270*/  FFMA R104, R104, UR44, -R14.reuse ;  /* 0x0000002c68687c23 */ /* 0x100fe2000800080e */
[----:B------:R-:W-:Y:S01]  /*5280*/  ISETP.GE.AND P5, PT, R2, R135, PT ;  /* 0x000000870200720c */ /* 0x000fe20003fa6270 */
[--C-:B------:R-:W-:Y:S01]  /*5290*/  FFMA R105, R105, UR44, -R14.reuse ;  /* 0x0000002c69697c23 */ /* 0x100fe2000800080e */
[----:B------:R-:W-:Y:S01]  /*52a0*/  FMNMX R15, R111, R6, !PT ;  /* 0x000000066f0f7209 */ /* 0x000fe20007800000 */
[----:B------:R-:W-:Y:S01]  /*52b0*/  @!P6 FMUL R88, R88, 0.5 ;  /* 0x3f0000005858e820 */ /* 0x000fe20000400000 */
[----:B------:R-:W-:Y:S01]  /*52c0*/  FSETP.GEU.AND P3, PT, R92, -126, PT ;  /* 0xc2fc00005c00780b */ /* 0x000fe20003f6e000 */
[----:B------:R-:W-:Y:S01]  /*52d0*/  @!P2 FMUL R89, R89, 0.5 ;  /* 0x3f0000005959a820 */ /* 0x000fe20000400000 */
[----:B------:R-:W-:Y:S01]  /*52e0*/  FMNMX R6, R114, R15, !PT ;  /* 0x0000000f72067209 */ /* 0x000fe20007800000 */
[--C-:B------:R-:W-:Y:S01]  /*52f0*/  FFMA R108, R108, UR44, -R14.reuse ;  /* 0x0000002c6c6c7c23 */ /* 0x100fe2000800080e */
[----:B------:R-:W-:Y:S01]  /*5300*/  FSEL R119, R119, -INF , P4 ;  /* 0xff80000077777808 */ /* 0x000fe20002000000 */
[----:B------:R-:W1:Y:S01]  /*5310*/  MUFU.EX2 R88, R88 ;  /* 0x0000005800587308 */ /* 0x000e620000000800 */
[----:B------:R-:W-:Y:S01]  /*5320*/  FSETP.GEU.AND P4, PT, R93, -126, PT ;  /* 0xc2fc00005d00780b */ /* 0x000fe20003f8e000 */
[--C-:B------:R-:W-:Y:S01]  /*5330*/  FFMA R109, R109, UR44, -R14.reuse ;  /* 0x0000002c6d6d7c23 */ /* 0x100fe2000800080e */
[----:B------:R-:W-:Y:S01]  /*5340*/  FSEL R118, R118, -INF , P5 ;  /* 0xff80000076767808 */ /* 0x000fe20002800000 */
[--C-:B------:R-:W-:Y:S01]  /*5350*/  FFMA R112, R112, UR44, -R14.reuse ;  /* 0x0000002c70707c23 */ /* 0x100fe2000800080e */
[----:B------:R-:W-:Y:S01]  /*5360*/  FMNMX R15, R115, R6, !PT ;  /* 0x00000006730f7209 */ /* 0x000fe20007800000 */
[--C-:B------:R-:W-:Y:S01]  /*5370*/  FFMA R113, R113, UR44, -R14.reuse ;  /* 0x0000002c71717c23 */ /* 0x100fe2000800080e */
[----:B------:R-:W-:Y:S01]  /*5380*/  FSETP.GEU.AND P5, PT, R96, -126, PT ;  /* 0xc2fc00006000780b */ /* 0x000fe20003fae000 */
[----:B------:R-:W2:Y:S01]  /*5390*/  MUFU.EX2 R89, R89 ;  /* 0x0000005900597308 */ /* 0x000ea20000000800 */
[----:B------:R-:W-:Y:S01]  /*53a0*/  FMNMX R6, R118, R15, !PT ;  /* 0x0000000f76067209 */ /* 0x000fe20007800000 */
[----:B------:R-:W-:Y:S01]  /*53b0*/  @!P3 FMUL R92, R92, 0.5 ;  /* 0x3f0000005c5cb820 */ /* 0x000fe20000400000 */
[--C-:B------:R-:W-:Y:S01]  /*53c0*/  FFMA R117, R117, UR44, -R14.reuse ;  /* 0x0000002c75757c23 */ /* 0x100fe2000800080e */
[----:B------:R-:W-:Y:S01]  /*53d0*/  FFMA R116, R116, UR44, -R14 ;  /* 0x0000002c74747c23 */ /* 0x000fe2000800080e */
[----:B------:R-:W-:Y:S01]  /*53e0*/  FMNMX R6, R119, R6, !PT ;  /* 0x0000000677067209 */ /* 0x000fe20007800000 */
[----:B------:R-:W-:Y:S01]  /*53f0*/  @!P4 FMUL R93, R93, 0.5 ;  /* 0x3f0000005d5dc820 */ /* 0x000fe20000400000 */
[----:B------:R-:W-:Y:S01]  /*5400*/  FMUL R12, R12, UR44 ;  /* 0x0000002c0c0c7c20 */ /* 0x000fe20008400000 */
[----:B------:R-:W3:Y:S01]  /*5410*/  MUFU.EX2 R90, R92 ;  /* 0x0000005c005a7308 */ /* 0x000ee20000000800 */
[----:B-1----:R-:W-:Y:S01]  /*5420*/  @!P6 FMUL R88, R88, R88 ;  /* 0x000000585858e220 */ /* 0x002fe20000400000 */
[----:B------:R-:W-:Y:S01]  /*5430*/  FSETP.GEU.AND P6, PT, R97, -126, PT ;  /* 0xc2fc00006100780b */ /* 0x000fe20003fce000 */
[----:B------:R-:W1:Y:S01]  /*5440*/  SHFL.BFLY PT, R15, R6, 0x1, 0x1f ;  /* 0x0c201f00060f7f89 */ /* 0x000e6200000e0000 */
[----:B------:R-:W-:-:S04]  /*5450*/  @!P5 FMUL R96, R96, 0.5 ;  /* 0x3f0000006060d820 */ /* 0x000fc80000400000 */
[----:B------:R-:W4:Y:S01]  /*5460*/  MUFU.EX2 R93, R93 ;  /* 0x0000005d005d7308 */ /* 0x000f220000000800 */
        /* <DEDUP_REMOVED lines=8> */
[----:B----4-:R-:W-:Y:S01]  /*54f0*/  @!P4 FMUL R93, R93, R93 ;  /* 0x0000005d5d5dc220 */ /* 0x010fe20000400000 */
[----:B------:R-:W-:Y:S02]  /*5500*/  FSETP.GEU.AND P4, PT, R104, -126, PT ;  /* 0xc2fc00006800780b */ /* 0x000fe40003f8e000 */
[----:B-1----:R-:W-:-:S03]  /*5510*/  FMNMX R6, R6, R15, !PT ;  /* 0x0000000f06067209 */ /* 0x002fc60007800000 */
[----:B------:R-:W-:Y:S01]  /*5520*/  @!P3 FMUL R101, R101, 0.5 ;  /* 0x3f0000006565b820 */ /* 0x000fe20000400000 */
[----:B------:R-:W1:Y:S01]  /*5530*/  MUFU.EX2 R100, R100 ;  /* 0x0000006400647308 */ /* 0x000e620000000800 */
[----:B--2---:R-:W-:Y:S01]  /*5540*/  @!P5 FMUL R92, R92, R92 ;  /* 0x0000005c5c5cd220 */ /* 0x004fe20000400000 */
[----:B------:R-:W-:Y:S01]  /*5550*/  FSETP.GEU.AND P5, PT, R105, -126, PT ;  /* 0xc2fc00006900780b */ /* 0x000fe20003fae000 */
[----:B------:R-:W2:Y:S04]  /*5560*/  SHFL.BFLY PT, R19, R6, 0x2, 0x1f ;  /* 0x0c401f0006137f89 */ /* 0x000ea800000e0000 */
[----:B------:R-:W-:Y:S01]  /*5570*/  @!P4 FMUL R104, R104, 0.5 ;  /* 0x3f0000006868c820 */ /* 0x000fe20000400000 */
[----:B------:R-:W4:Y:S01]  /*5580*/  MUFU.EX2 R101, R101 ;  /* 0x0000006500657308 */ /* 0x000f220000000800 */
[----:B---3--:R-:W-:Y:S01]  /*5590*/  @!P6 FMUL R97, R97, R97 ;  /* 0x000000616161e220 */ /* 0x008fe20000400000 */
[----:B------:R-:W-:-:S05]  /*55a0*/  FSETP.GEU.AND P6, PT, R108, -126, PT ;  /* 0xc2fc00006c00780b */ /* 0x000fca0003fce000 */
[----:B------:R-:W-:Y:S01]  /*55b0*/  @!P5 FMUL R105, R105, 0.5 ;  /* 0x3f0000006969d820 */ /* 0x000fe20000400000 */
[----:B------:R-:W3:Y:S01]  /*55c0*/  MUFU.EX2 R15, R104 ;  /* 0x00000068000f7308 */ /* 0x000ee20000000800 */
[----:B-1----:R-:W-:Y:S01]  /*55d0*/  @!P2 FMUL R100, R100, R100 ;  /* 0x000000646464a220 */ /* 0x002fe20000400000 */
[----:B------:R-:W-:-:S05]  /*55e0*/  FSETP.GEU.AND P2, PT, R109, -126, PT ;  /* 0xc2fc00006d00780b */ /* 0x000fca0003f4e000 */
[----:B------:R-:W-:Y:S01]  /*55f0*/  @!P6 FMUL R108, R108, 0.5 ;  /* 0x3f0000006c6ce820 */ /* 0x000fe20000400000 */
[----:B------:R-:W1:Y:S01]  /*5600*/  MUFU.EX2 R96, R105 ;  /* 0x0000006900607308 */ /* 0x000e620000000800 */
[----:B----4-:R-:W-:Y:S01]  /*5610*/  @!P3 FMUL R101, R101, R101 ;  /* 0x000000656565b220 */ /* 0x010fe20000400000 */
[----:B------:R-:W-:Y:S02]  /*5620*/  FSETP.GEU.AND P3, PT, R112, -126, PT ;  /* 0xc2fc00007000780b */ /* 0x000fe40003f6e000 */
[----:B--2---:R-:W-:-:S03]  /*5630*/  FMNMX R6, R6, R19, !PT ;  /* 0x0000001306067209 */ /* 0x004fc60007800000 */
[----:B------:R-:W-:Y:S01]  /*5640*/  @!P2 FMUL R109, R109, 0.5 ;  /* 0x3f0000006d6da820 */ /* 0x000fe20000400000 */
[----:B------:R-:W2:Y:S01]  /*5650*/  MUFU.EX2 R17, R108 ;  /* 0x0000006c00117308 */ /* 0x000ea20000000800 */
[----:B---3--:R-:W-:Y:S01]  /*5660*/  @!P4 FMUL R15, R15, R15 ;  /* 0x0000000f0f0fc220 */ /* 0x008fe20000400000 */
[----:B------:R-:W-:-:S05]  /*5670*/  FSETP.GEU.AND P4, PT, R113, -126, PT ;  /* 0xc2fc00007100780b */ /* 0x000fca0003f8e000 */
[----:B------:R-:W-:Y:S01]  /*5680*/  @!P3 FMUL R112, R112, 0.5 ;  /* 0x3f0000007070b820 */ /* 0x000fe20000400000 */
[----:B------:R-:W3:Y:S01]  /*5690*/  MUFU.EX2 R16, R109 ;  /* 0x0000006d00107308 */ /* 0x000ee20000000800 */
[----:B-1----:R-:W-:Y:S01]  /*56a0*/  @!P5 FMUL R96, R96, R96 ;  /* 0x000000606060d220 */ /* 0x002fe20000400000 */
[----:B------:R-:W-:-:S04]  /*56b0*/  FSETP.NEU.AND P5, PT, R6, -INF , PT ;  /* 0xff8000000600780b */ /* 0x000fc80003fad000 */
[----:B------:R-:W-:Y:S01]  /*56c0*/  FSEL R21, R6, RZ, P5 ;  /* 0x000000ff06157208 */ /* 0x000fe20002800000 */
[----:B------:R-:W-:Y:S01]  /*56d0*/  @!P4 FMUL R113, R113, 0.5 ;  /* 0x3f0000007171c820 */ /* 0x000fe20000400000 */
[----:B------:R-:W1:Y:S01]  /*56e0*/  MUFU.EX2 R19, R112 ;  /* 0x0000007000137308 */ /* 0x000e620000000800 */
[----:B--2---:R-:W-:Y:S01]  /*56f0*/  @!P6 FMUL R17, R17, R17 ;  /* 0x000000111111e220 */ /* 0x004fe20000400000 */
[----:B------:R-:W-:Y:S01]  /*5700*/  FSETP.GEU.AND P6, PT, R117, -126, PT ;  /* 0xc2fc00007500780b */ /* 0x000fe20003fce000 */
[C---:B------:R-:W-:Y:S01]  /*5710*/  FMUL R20, R21.reuse, UR44 ;  /* 0x0000002c15147c20 */ /* 0x040fe20008400000 */
        /* <DEDUP_REMOVED lines=13> */
[----:B------:R-:W-:Y:S01]  /*57f0*/  @!P5 FMUL R116, R116, 0.5 ;  /* 0x3f0000007474d820 */ /* 0x000fe20000400000 */
[----:B-1----:R-:W-:Y:S01]  /*5800*/  @!P3 FMUL R19, R19, R19 ;  /* 0x000000131313b220 */ /* 0x002fe20000400000 */
[----:B------:R-:W1:Y:S01]  /*5810*/  MUFU.EX2 R18, R117 ;  /* 0x0000007500127308 */ /* 0x000e620000000800 */
[----:B------:R-:W-:Y:S01]  /*5820*/  FSETP.GEU.AND P3, PT, R91, -126, PT ;  /* 0xc2fc00005b00780b */ /* 0x000fe20003f6e000 */
        /* <DEDUP_REMOVED lines=10> */
[----:B------:R-:W-:Y:S01]  /*58d0*/  FADD R11, R97, R14 ;  /* 0x0000000e610b7221 */ /* 0x000fe20000000000 */
[----:B------:R-:W-:Y:S01]  /*58e0*/  F2FP.BF16.F32.PACK_AB R96, R96, R15 ;  /* 0x0000000f6060723e */ /* 0x000fe200000010ff */
[----:B------:R-:W-:-:S03]  /*58f0*/  @!P3 FMUL R91, R91, 0.5 ;  /* 0x3f0000005b5bb820 */ /* 0x000fc60000400000 */
        /* <DEDUP_REMOVED lines=14> */
[----:B--2---:R-:W-:Y:S01]  /*59e0*/  FFMA R94, R103, UR44, -R20 ;  /* 0x0000002c675e7c23 */ /* 0x004fe20008000814 */
[----:B-----5:R-:W-:Y:S01]  /*59f0*/  @!P3 FMUL R95, R95, R95 ;  /* 0x0000005f5f5fb220 */ /* 0x020fe20000400000 */
[----:B------:R-:W-:Y:S01]  /*5a00*/  FSETP.GEU.AND P3, PT, R91, -126, PT ;  /* 0xc2fc00005b00780b */ /* 0x000fe20003f6e000 */
[----:B------:R-:W1:Y:S03]  /*5a10*/  MUFU.EX2 R105, R105 ;  /* 0x0000006900697308 */ /* 0x000e660000000800 */
[----:B------:R-:W-:Y:S01]  /*5a20*/  @!P2 FMUL R22, R22, 0.5 ;  /* 0x3f0000001616a820 */ /* 0x000fe20000400000 */
[----:B---3--:R-:W-:Y:S01]  /*5a30*/  @!P4 FMUL R98, R98, R98 ;  /* 0x000000626262c220 */ /* 0x008fe20000400000 */
[----:B------:R-:W-:-:S03]  /*5a40*/  FSETP.GEU.AND P4, PT, R94, -126, PT ;  /* 0xc2fc00005e00780b */ /* 0x000fc60003f8e000 */
[----:B------:R2:W3:Y:S04]  /*5a50*/  MUFU.EX2 R99, R23 ;  /* 0x0000001700637308 */ /* 0x0004e80000000800 */
[----:B------:R-:W-:-:S04]  /*5a60*/  @!P3 FMUL R91, R91, 0.5 ;  /* 0x3f0000005b5bb820 */ /* 0x000fc80000400000 */
[----:B------:R4:W5:Y:S01]  /*5a70*/  MUFU.EX2 R102, R22 ;  /* 0x0000001600667308 */ /* 0x0009620000000800 */
[----:B--2---:R-:W-:Y:S01]  /*5a80*/  FFMA R23, R106, UR44, -R20 ;  /* 0x0000002c6a177c23 */ /* 0x004fe20008000814 */
[----:B-1----:R-:W-:Y:S01]  /*5a90*/  @!P6 FMUL R105, R105, R105 ;  /* 0x000000696969e220 */ /* 0x002fe20000400000 */
[----:B------:R-:W-:Y:S01]  /*5aa0*/  @!P4 FMUL R94, R94, 0.5 ;  /* 0x3f0000005e5ec820 */ /* 0x000fe20000400000 */
[----:B------:R-:W-:Y:S01]  /*5ab0*/  FSETP.GEU.AND P6, PT, R108, -126, PT ;  /* 0xc2fc00006c00780b */ /* 0x000fe20003fce000 */
[----:B------:R-:W-:-:S03]  /*5ac0*/  FADD R20, R93, R16 ;  /* 0x000000105d147221 */ /* 0x000fc60000000000 */
[----:B------:R1:W2:Y:S01]  /*5ad0*/  MUFU.EX2 R103, R91 ;  /* 0x0000005b00677308 */ /* 0x0002a20000000800 */
[----:B---3--:R-:W-:Y:S01]  /*5ae0*/  @!P5 FMUL R99, R99, R99 ;  /* 0x000000636363d220 */ /* 0x008fe20000400000 */
[----:B------:R-:W-:Y:S01]  /*5af0*/  FSETP.GEU.AND P5, PT, R23, -126, PT ;  /* 0xc2fc00001700780b */ /* 0x000fe20003fae000 */
[----:B----4-:R-:W-:-:S05]  /*5b00*/  FADD R22, R100, R13 ;  /* 0x0000000d64167221 */ /* 0x010fca0000000000 */
[----:B------:R3:W4:Y:S01]  /*5b10*/  MUFU.EX2 R106, R94 ;  /* 0x0000005e006a7308 */ /* 0x0007220000000800 */
[----:B-----5:R-:W-:Y:S01]  /*5b20*/  @!P2 FMUL R102, R102, R102 ;  /* 0x000000666666a220 */ /* 0x020fe20000400000 */
[----:B------:R-:W-:Y:S01]  /*5b30*/  FSETP.GEU.AND P2, PT, R110, -126, PT ;  /* 0xc2fc00006e00780b */ /* 0x000fe20003f4e000 */
[----:B------:R-:W-:Y:S01]  /*5b40*/  @!P6 FMUL R108, R108, 0.5 ;  /* 0x3f0000006c6ce820 */ /* 0x000fe20000400000 */
[----:B-1----:R-:W-:Y:S01]  /*5b50*/  FADD R91, R10, R11 ;  /* 0x0000000b0a5b7221 */ /* 0x002fe20000000000 */
[----:B------:R-:W-:Y:S01]  /*5b60*/  FADD R10, R88, R15 ;  /* 0x0000000f580a7221 */ /* 0x000fe20000000000 */
[----:B------:R-:W-:Y:S01]  /*5b70*/  FADD R11, R90, R17 ;  /* 0x000000115a0b7221 */ /* 0x000fe20000000000 */
[----:B------:R-:W-:Y:S01]  /*5b80*/  @!P5 FMUL R23, R23, 0.5 ;  /* 0x3f0000001717d820 */ /* 0x000fe20000400000 */
[----:B------:R-:W-:Y:S01]  /*5b90*/  F2FP.BF16.F32.PACK_AB R88, R89, R88 ;  /* 0x000000585958723e */ /* 0x000fe200000010ff */
[----:B--2---:R-:W-:Y:S01]  /*5ba0*/  @!P3 FMUL R103, R103, R103 ;  /* 0x000000676767b220 */ /* 0x004fe20000400000 */
[----:B------:R-:W-:Y:S01]  /*5bb0*/  FSETP.GEU.AND P3, PT, R111, -126, PT ;  /* 0xc2fc00006f00780b */ /* 0x000fe20003f6e000 */
[----:B------:R1:W2:Y:S01]  /*5bc0*/  MUFU.EX2 R107, R23 ;  /* 0x00000017006b7308 */ /* 0x0002a20000000800 */
[----:B---3--:R-:W-:Y:S01]  /*5bd0*/  FMUL R94, R21, UR44 ;  /* 0x0000002c155e7c20 */ /* 0x008fe20008400000 */
[----:B------:R-:W-:Y:S01]  /*5be0*/  FADD R21, R92, R19 ;  /* 0x000000135c157221 */ /* 0x000fe20000000000 */
[----:B------:R-:W-:Y:S01]  /*5bf0*/  FADD R11, R11, R22 ;  /* 0x000000160b0b7221 */ /* 0x000fe20000000000 */
[----:B------:R-:W-:Y:S01]  /*5c00*/  @!P2 FMUL R110, R110, 0.5 ;  /* 0x3f0000006e6ea820 */ /* 0x000fe20000400000 */
[----:B------:R-:W-:Y:S01]  /*5c10*/  F2FP.BF16.F32.PACK_AB R90, R93, R90 ;  /* 0x0000005a5d5a723e */ /* 0x000fe200000010ff */
[----:B----4-:R-:W-:Y:S01]  /*5c20*/  @!P4 FMUL R106, R106, R106 ;  /* 0x0000006a6a6ac220 */ /* 0x010fe20000400000 */
[----:B------:R-:W-:Y:S01]  /*5c30*/  FSETP.GEU.AND P4, PT, R114, -126, PT ;  /* 0xc2fc00007200780b */ /* 0x000fe20003f8e000 */
[----:B------:R-:W3:Y:S01]  /*5c40*/  MUFU.EX2 R108, R108 ;  /* 0x0000006c006c7308 */ /* 0x000ee20000000800 */
[----:B------:R-:W-:Y:S01]  /*5c50*/  FADD R10, R10, R21 ;  /* 0x000000150a0a7221 */ /* 0x000fe20000000000 */
[----:B-1----:R-:W-:Y:S01]  /*5c60*/  FADD R23, R101, R18 ;  /* 0x0000001265177221 */ /* 0x002fe20000000000 */
[----:B------:R-:W-:Y:S01]  /*5c70*/  F2FP.BF16.F32.PACK_AB R92, R97, R92 ;  /* 0x0000005c615c723e */ /* 0x000fe200000010ff */
[----:B------:R-:W-:Y:S01]  /*5c80*/  @!P3 FMUL R111, R111, 0.5 ;  /* 0x3f0000006f6fb820 */ /* 0x000fe20000400000 */
[----:B------:R-:W-:Y:S01]  /*5c90*/  FADD R10, R10, R11 ;  /* 0x0000000b0a0a7221 */ /* 0x000fe20000000000 */
[----:B------:R-:W-:Y:S01]  /*5ca0*/  FADD R20, R20, R23 ;  /* 0x0000001714147221 */ /* 0x000fe20000000000 */
[----:B------:R-:W-:Y:S01]  /*5cb0*/  F2FP.BF16.F32.PACK_AB R89, R95, R104 ;  /* 0x000000685f59723e */ /* 0x000fe200000010ff */
[----:B------:R-:W1:Y:S01]  /*5cc0*/  MUFU.EX2 R109, R110 ;  /* 0x0000006e006d7308 */ /* 0x000e620000000800 */
[----:B--2---:R-:W-:Y:S01]  /*5cd0*/  @!P5 FMUL R107, R107, R107 ;  /* 0x0000006b6b6bd220 */ /* 0x004fe20000400000 */
[----:B------:R-:W-:Y:S01]  /*5ce0*/  FSETP.GEU.AND P5, PT, R115, -126, PT ;  /* 0xc2fc00007300780b */ /* 0x000fe20003fae000 */
[----:B------:R-:W-:Y:S01]  /*5cf0*/  FADD R91, R91, R20 ;  /* 0x000000145b5b7221 */ /* 0x000fe20000000000 */
[----:B------:R-:W-:Y:S01]  /*5d00*/  @!P4 FMUL R114, R114, 0.5 ;  /* 0x3f0000007272c820 */ /* 0x000fe20000400000 */
[----:B------:R-:W-:Y:S01]  /*5d10*/  FADD R22, R104, R107 ;  /* 0x0000006b68167221 */ /* 0x000fe20000000000 */
[----:B------:R-:W-:Y:S01]  /*5d20*/  F2FP.BF16.F32.PACK_AB R93, R102, R105 ;  /* 0x00000069665d723e */ /* 0x000fe200000010ff */
[----:B------:R-:W-:Y:S01]  /*5d30*/  FADD R91, R10, R91 ;  /* 0x0000005b0a5b7221 */ /* 0x000fe20000000000 */
[----:B------:R-:W2:Y:S01]  /*5d40*/  MUFU.EX2 R112, R111 ;  /* 0x0000006f00707308 */ /* 0x000ea20000000800 */
[----:B---3--:R-:W-:Y:S01]  /*5d50*/  @!P6 FMUL R108, R108, R108 ;  /* 0x0000006c6c6ce220 */ /* 0x008fe20000400000 */
[----:B------:R-:W-:-:S02]  /*5d60*/  FSETP.GEU.AND P6, PT, R118, -126, PT ;  /* 0xc2fc00007600780b */ /* 0x000fc40003fce000 */
[----:B------:R-:W-:Y:S01]  /*5d70*/  SHF.L.U32 R10, R3, 0x1f, RZ ;  /* 0x0000001f030a7819 */ /* 0x000fe200000006ff */
[----:B------:R-:W-:Y:S01]  /*5d80*/  FADD R23, R95, R108 ;  /* 0x0000006c5f177221 */ /* 0x000fe20000000000 */
[----:B------:R-:W-:Y:S01]  /*5d90*/  F2FP.BF16.F32.PACK_AB R95, R106, R103 ;  /* 0x000000676a5f723e */ /* 0x000fe200000010ff */
[----:B------:R-:W-:Y:S01]  /*5da0*/  @!P5 FMUL R115, R115, 0.5 ;  /* 0x3f0000007373d820 */ /* 0x000fe20000400000 */
[----:B------:R-:W3:Y:S01]  /*5db0*/  MUFU.EX2 R114, R114 ;  /* 0x0000007200727308 */ /* 0x000ee20000000800 */
[----:B-1----:R-:W-:Y:S01]  /*5dc0*/  @!P2 FMUL R109, R109, R109 ;  /* 0x0000006d6d6da220 */ /* 0x002fe20000400000 */
[----:B------:R-:W-:Y:S02]  /*5dd0*/  FSETP.GEU.AND P2, PT, R119, -126, PT ;  /* 0xc2fc00007700780b */ /* 0x000fe40003f4e000 */
[----:B------:R-:W-:Y:S01]  /*5de0*/  F2FP.BF16.F32.PACK_AB R97, R108, R107 ;  /* 0x0000006b6c61723e */ /* 0x000fe200000010ff */
[----:B------:R-:W-:Y:S02]  /*5df0*/  FADD R110, R98, R109 ;  /* 0x0000006d626e7221 */ /* 0x000fe40000000000 */
[----:B------:R-:W-:Y:S01]  /*5e00*/  @!P6 FMUL R118, R118, 0.5 ;  /* 0x3f0000007676e820 */ /* 0x000fe20000400000 */
[----:B------:R-:W1:Y:S01]  /*5e10*/  MUFU.EX2 R115, R115 ;  /* 0x0000007300737308 */ /* 0x000e620000000800 */
[----:B--2---:R-:W-:Y:S01]  /*5e20*/  @!P3 FMUL R112, R112, R112 ;  /* 0x000000707070b220 */ /* 0x004fe20000400000 */
[----:B------:R-:W-:-:S03]  /*5e30*/  FSETP.GEU.AND P3, PT, R12, -126, PT ;  /* 0xc2fc00000c00780b */ /* 0x000fc60003f6e000 */
[----:B------:R-:W-:Y:S02]  /*5e40*/  FADD R111, R99, R112 ;  /* 0x00000070636f7221 */ /* 0x000fe40000000000 */
[----:B------:R-:W-:Y:S01]  /*5e50*/  @!P2 FMUL R119, R119, 0.5 ;  /* 0x3f0000007777a820 */ /* 0x000fe20000400000 */
[----:B------:R-:W2:Y:S01]  /*5e60*/  MUFU.EX2 R118, R118 ;  /* 0x0000007600767308 */ /* 0x000ea20000000800 */
[----:B---3--:R-:W-:Y:S01]  /*5e70*/  @!P4 FMUL R114, R114, R114 ;  /* 0x000000727272c220 */ /* 0x008fe20000400000 */
[----:B------:R-:W-:-:S03]  /*5e80*/  FSETP.GEU.AND P4, PT, R94, -126, PT ;  /* 0xc2fc00005e00780b */ /* 0x000fc60003f8e000 */
[----:B------:R-:W-:Y:S02]  /*5e90*/  FADD R113, R105, R114 ;  /* 0x0000007269717221 */ /* 0x000fe40000000000 */
[----:B------:R-:W-:Y:S01]  /*5ea0*/  @!P3 FMUL R12, R12, 0.5 ;  /* 0x3f0000000c0cb820 */ /* 0x000fe20000400000 */
[----:B------:R-:W3:Y:S01]  /*5eb0*/  MUFU.EX2 R119, R119 ;  /* 0x0000007700777308 */ /* 0x000ee20000000800 */
[----:B-1----:R-:W-:Y:S01]  /*5ec0*/  @!P5 FMUL R115, R115, R115 ;  /* 0x000000737373d220 */ /* 0x002fe20000400000 */
[----:B------:R-:W-:-:S03]  /*5ed0*/  FADD R22, R22, R113 ;  /* 0x0000007116167221 */ /* 0x000fc60000000000 */
[----:B------:R-:W-:Y:S01]  /*5ee0*/  FADD R116, R102, R115 ;  /* 0x0000007366747221 */ /* 0x000fe20000000000 */
[----:B------:R-:W-:Y:S01]  /*5ef0*/  F2FP.BF16.F32.PACK_AB R102, R18, R13 ;  /* 0x0000000d1266723e */ /* 0x000fe200000010ff */
[----:B------:R-:W-:Y:S01]  /*5f00*/  @!P4 FMUL R94, R94, 0.5 ;  /* 0x3f0000005e5ec820 */ /* 0x000fe20000400000 */
[----:B------:R-:W1:Y:S01]  /*5f10*/  MUFU.EX2 R12, R12 ;  /* 0x0000000c000c7308 */ /* 0x000e620000000800 */
[----:B--2---:R-:W-:Y:S01]  /*5f20*/  @!P6 FMUL R118, R118, R118 ;  /* 0x000000767676e220 */ /* 0x004fe20000400000 */
[----:B------:R-:W-:-:S03]  /*5f30*/  FADD R23, R23, R116 ;  /* 0x0000007417177221 */ /* 0x000fc60000000000 */
[----:B------:R-:W-:-:S03]  /*5f40*/  FADD R117, R103, R118 ;  /* 0x0000007667757221 */ /* 0x000fc60000000000 */
[----:B------:R2:W4:Y:S01]  /*5f50*/  MUFU.EX2 R21, R94 ;  /* 0x0000005e00157308 */ /* 0x0005220000000800 */
[----:B---3--:R-:W-:Y:S01]  /*5f60*/  @!P2 FMUL R119, R119, R119 ;  /* 0x000000777777a220 */ /* 0x008fe20000400000 */
[----:B------:R-:W-:Y:S01]  /*5f70*/  FADD R117, R110, R117 ;  /* 0x000000756e757221 */ /* 0x000fe20000000000 */
[----:B------:R3:W3:Y:S02]  /*5f80*/  SYNCS.PHASECHK.TRANS64.TRYWAIT P2, [UR5+0x1c000], R10 ;  /* 0x01c0000aff0075a7 */ /* 0x0006e40008040145 */
[----:B------:R-:W-:Y:S01]  /*5f90*/  FADD R120, R106, R119 ;  /* 0x000000776a787221 */ /* 0x000fe20000000000 */
[----:B------:R-:W-:-:S03]  /*5fa0*/  FADD R22, R22, R117 ;  /* 0x0000007516167221 */ /* 0x000fc60000000000 */
[----:B------:R-:W-:Y:S01]  /*5fb0*/  FADD R120, R111, R120 ;  /* 0x000000786f787221 */ /* 0x000fe20000000000 */
[----:B-1----:R-:W-:Y:S01]  /*5fc0*/  @!P3 FMUL R12, R12, R12 ;  /* 0x0000000c0c0cb220 */ /* 0x002fe20000400000 */
[----:B--2---:R-:W-:Y:S02]  /*5fd0*/  F2FP.BF16.F32.PACK_AB R94, R101, R100 ;  /* 0x00000064655e723e */ /* 0x004fe400000010ff */
[----:B------:R-:W-:Y:S01]  /*5fe0*/  FADD R23, R23, R120 ;  /* 0x0000007817177221 */ /* 0x000fe20000000000 */
[----:B------:R-:W-:Y:S01]  /*5ff0*/  FFMA R7, R12, R7, R91 ;  /* 0x000000070c077223 */ /* 0x000fe2000000005b */
[----:B------:R-:W-:Y:S01]  /*6000*/  F2FP.BF16.F32.PACK_AB R91, R99, R98 ;  /* 0x00000062635b723e */ /* 0x000fe200000010ff */
[-C--:B------:R-:W-:Y:S01]  /*6010*/  FMUL R24, R24, R12.reuse ;  /* 0x0000000c18187220 */ /* 0x080fe20000400000 */
[----:B------:R-:W-:Y:S01]  /*6020*/  FADD R22, R22, R23 ;  /* 0x0000001716167221 */ /* 0x000fe20000000000 */
[----:B----4-:R-:W-:Y:S01]  /*6030*/  @!P4 FMUL R21, R21, R21 ;  /* 0x000000151515c220 */ /* 0x010fe20000400000 */
[-C--:B------:R-:W-:Y:S01]  /*6040*/  FMUL R25, R25, R12.reuse ;  /* 0x0000000c19197220 */ /* 0x080fe20000400000 */
[-C--:B------:R-:W-:Y:S01]  /*6050*/  FMUL R28, R28, R12.reuse ;  /* 0x0000000c1c1c7220 */ /* 0x080fe20000400000 */
[----:B------:R-:W-:Y:S01]  /*6060*/  FMUL R29, R29, R12 ;  /* 0x0000000c1d1d7220 */ /* 0x000fe20000400000 */
        /* <DEDUP_REMOVED lines=64> */
[----:B------:R-:W-:Y:S01]  /*6470*/  F2FP.BF16.F32.PACK_AB R101, R115, R114 ;  /* 0x000000727365723e */ /* 0x000fe200000010ff */
[----:B---3--:R-:W-:Y:S06]  /*6480*/  @!P0 BRA `(.L_x_39) ;  /* 0x0000000000048947 */ /* 0x008fec0003800000 */
[----:B------:R-:W-:Y:S01]  /*6490*/  BPT.TRAP 0x1 ;  /* 0x000000040000795c */ /* 0x000fe20000300000 */
.L_x_39:
[----:B------:R-:W-:Y:S05]  /*64a0*/  @P2 BRA `(.L_x_40) ;  /* 0x0000000000082947 */ /* 0x000fea0003800000 */
[----:B------:R-:W1:Y:S02]  /*64b0*/  SYNCS.PHASECHK.TRANS64.TRYWAIT P2, [UR5+0x1c000], R10 ;  /* 0x01c0000aff0075a7 */ /* 0x000e640008040145 */
[----:B-1----:R-:W-:Y:S05]  /*64c0*/  @!P2 BRA `(.L_x_41) ;  /* 0x00000034005ca947 */ /* 0x002fea0003800000 */
.L_x_40:
        /* <DEDUP_REMOVED lines=25> */
.L_x_42:
[----:B------:R-:W-:-:S04]  /*6660*/  ULEA UR5, UR39, UR38, 0x3 ;  /* 0x0000002627057291 */ /* 0x000fc8000f8e183f */
[----:B------:R-:W-:-:S04]  /*6670*/  UIADD3 UR5, UR5, 0x1c028, URZ ;  /* 0x0001c02805057890 */ /* 0x000fc8000fffe03f */
[----:B------:R-:W-:-:S09]  /*6680*/  UPRMT UR5, URZ, 0x654, UR5 ;  /* 0x000006543f057896 */ /* 0x000fd20008000005 */
[----:B------:R-:W-:Y:S01]  /*6690*/  SYNCS.ARRIVE.TRANS64.RED.A1T0 RZ, [UR5], RZ ;  /* 0x000000ffffff79a7 */ /* 0x000fe20008100405 */
[----:B------:R-:W-:Y:S05]  /*66a0*/  @P1 BRA `(.L_x_43) ;  /* 0x0000000000041947 */ /* 0x000fea0003800000 */
[----:B------:R-:W-:Y:S01]  /*66b0*/  BPT.TRAP 0x1 ;  /* 0x000000040000795c */ /* 0x000fe20000300000 */
.L_x_43:
[----:B------:R-:W-:-:S04]  /*66c0*/  UIADD3 UR39, UR39, 0x1, URZ ;  /* 0x0000000127277890 */ /* 0x000fc8000fffe03f */
[----:B------:R-:W-:-:S04]  /*66d0*/  UISETP.NE.AND UP0, UPT, UR39, 0x5, UPT ;  /* 0x000000052700788c */ /* 0x000fc8000bf05270 */
[----:B------:R-:W-:Y:S01]  /*66e0*/  USEL UR39, UR39, URZ, UP0 ;  /* 0x0000003f27277287 */ /* 0x000fe20008000000 */
[----:B------:R-:W-:Y:S11]  /*66f0*/  @!P0 BRA `(.L_x_44) ;  /* 0x0000000000048947 */ /* 0x000ff60003800000 */
[----:B------:R-:W-:Y:S01]  /*6700*/  BPT.TRAP 0x1 ;  /* 0x000000040000795c */ /* 0x000fe20000300000 */
.L_x_44:
[----:B------:R-:W-:-:S04]  /*6710*/  ULEA UR5, UR39, UR38, 0x3 ;  /* 0x0000002627057291 */ /* 0x000fc8000f8e183f */
[----:B------:R-:W-:-:S04]  /*6720*/  UIADD3 UR5, UR5, 0x1c028, URZ ;  /* 0x0001c02805057890 */ /* 0x000fc8000fffe03f */
[----:B------:R-:W-:-:S09]  /*6730*/  UPRMT UR5, URZ, 0x654, UR5 ;  /* 0x000006543f057896 */ /* 0x000fd20008000005 */
[----:B------:R-:W-:Y:S01]  /*6740*/  SYNCS.ARRIVE.TRANS64.RED.A1T0 RZ, [UR5], RZ ;  /* 0x000000ffffff79a7 */ /* 0x000fe20008100405 */
[----:B------:R-:W-:Y:S05]  /*6750*/  @P1 BRA `(.L_x_45) ;  /* 0x0000000000041947 */ /* 0x000fea0003800000 */
[----:B------:R-:W-:Y:S01]  /*6760*/  BPT.TRAP 0x1 ;  /* 0x000000040000795c */ /* 0x000fe20000300000 */
.L_x_45:
[----:B------:R-:W-:Y:S01]  /*6770*/  UIADD3 UR5, UR11, 0x1, URZ ;  /* 0x000000010b057890 */ /* 0x000fe2000fffe03f */
[C---:B------:R-:W-:Y:S01]  /*6780*/  ISETP.GT.AND P2, PT, R9.reuse, 0x1, PT ;  /* 0x000000010900780c */ /* 0x040fe20003f44270 */
[----:B------:R-:W-:Y:S01]  /*6790*/  UIADD3 UR39, UR39, 0x1, URZ ;  /* 0x0000000127277890 */ /* 0x000fe2000fffe03f */
[----:B------:R-:W-:Y:S01]  /*67a0*/  IADD3 R9, R9, -0x1, RZ ;  /* 0xffffffff09097810 */ /* 0x000fe20007ffe0ff */
[----:B------:R-:W-:Y:S01]  /*67b0*/  UISETP.NE.AND UP1, UPT, UR5, 0x5, UPT ;  /* 0x000000050500788c */ /* 0x000fe2000bf25270 */
[----:B------:R-:W-:Y:S01]  /*67c0*/  VIADD R5, R5, 0x40 ;  /* 0x0000004005057836 */ /* 0x000fe20000000000 */
[----:B------:R-:W-:Y:S01]  /*67d0*/  UISETP.NE.AND UP0, UPT, UR39, 0x5, UPT ;  /* 0x000000052700788c */ /* 0x000fe2000bf05270 */
[----:B-1----:R-:W-:Y:S01]  /*67e0*/  MOV R11, R4 ;  /* 0x00000004000b7202 */ /* 0x002fe20000000f00 */
[----:B------:R-:W-:Y:S01]  /*67f0*/  USEL UR10, URZ, 0x1, UP1 ;  /* 0x000000013f0a7887 */ /* 0x000fe20008800000 */
[----:B------:R-:W-:Y:S01]  /*6800*/  MOV R10, R6 ;  /* 0x00000006000a7202 */ /* 0x000fe20000000f00 */
[----:B------:R-:W-:-:S02]  /*6810*/  USEL UR39, UR39, URZ, UP0 ;  /* 0x0000003f27277287 */ /* 0x000fc40008000000 */
[----:B------:R-:W-:Y:S02]  /*6820*/  USEL UR5, UR5, URZ, UP1 ;  /* 0x0000003f05057287 */ /* 0x000fe40008800000 */
[----:B------:R-:W-:Y:S01]  /*6830*/  LOP3.LUT R12, R3, UR10, RZ, 0x3c, !PT ;  /* 0x0000000a030c7c12 */ /* 0x000fe2000f8e3cff */
[----:B------:R-:W-:Y:S09]  /*6840*/  @P2 BRA `(.L_x_46) ;  /* 0xffffffdc00cc2947 */ /* 0x000ff2000383ffff */
.L_x_35:
[----:B------:R-:W1:Y:S01]  /*6850*/  SHFL.BFLY PT, R0, R7, 0x1, 0x1f ;  /* 0x0c201f0007007f89 */ /* 0x000e6200000e0000 */
[----:B------:R-:W-:Y:S01]  /*6860*/  BSSY B0, `(.L_x_47) ;  /* 0x0000024000007945 */ /* 0x000fe20003800000 */
[----:B------:R-:W-:Y:S01]  /*6870*/  MOV R9, 0x7f800000 ;  /* 0x7f80000000097802 */ /* 0x000fe20000000f00 */
[----:B------:R-:W-:Y:S01]  /*6880*/  IMAD.MOV.U32 R10, RZ, RZ, 0x3f800000 ;  /* 0x3f800000ff0a7424 */ /* 0x000fe200078e00ff */
[----:B------:R-:W2:Y:S01]  /*6890*/  SHFL.BFLY PT, R3, R8, 0x1, 0x1f ;  /* 0x0c201f0008037f89 */ /* 0x000ea200000e0000 */
[----:B------:R-:W-:Y:S02]  /*68a0*/  MOV R2, 0x3f800000 ;  /* 0x3f80000000027802 */ /* 0x000fe40000000f00 */
[----:B------:R-:W-:Y:S01]  /*68b0*/  MOV R11, 0x7f800000 ;  /* 0x7f800000000b7802 */ /* 0x000fe20000000f00 */
[----:B-1----:R-:W-:Y:S01]  /*68c0*/  FADD R0, R0, R7 ;  /* 0x0000000700007221 */ /* 0x002fe20000000000 */
[----:B--2---:R-:W-:-:S04]  /*68d0*/  FADD R16, R3, R8 ;  /* 0x0000000803107221 */ /* 0x004fc80000000000 */
[----:B------:R-:W1:Y:S04]  /*68e0*/  SHFL.BFLY PT, R5, R0, 0x2, 0x1f ;  /* 0x0c401f0000057f89 */ /* 0x000e6800000e0000 */
[----:B------:R-:W2:Y:S01]  /*68f0*/  SHFL.BFLY PT, R17, R16, 0x2, 0x1f ;  /* 0x0c401f0010117f89 */ /* 0x000ea200000e0000 */
[C---:B-1----:R-:W-:Y:S01]  /*6900*/  FSETP.NE.AND P0, PT, R0.reuse, -R5, PT ;  /* 0x800000050000720b */ /* 0x042fe20003f05000 */
[----:B------:R-:W-:Y:S01]  /*6910*/  FADD R5, R0, R5 ;  /* 0x0000000500057221 */ /* 0x000fe20000000000 */
[----:B--2---:R-:W-:-:S11]  /*6920*/  FADD R7, R16, R17 ;  /* 0x0000001110077221 */ /* 0x004fd60000000000 */
[----:B------:R-:W-:Y:S05]  /*6930*/  @!P0 BRA `(.L_x_48) ;  /* 0x0000000000588947 */ /* 0x000fea0003800000 */
[----:B------:R-:W-:Y:S01]  /*6940*/  IADD3 R0, R5, 0x1800000, RZ ;  /* 0x0180000005007810 */ /* 0x000fe20007ffe0ff */
[----:B------:R-:W-:Y:S03]  /*6950*/  BSSY B1, `(.L_x_49) ;  /* 0x000000d000017945 */ /* 0x000fe60003800000 */
[----:B------:R-:W-:-:S04]  /*6960*/  LOP3.LUT R0, R0, 0x7f800000, RZ, 0xc0, !PT ;  /* 0x7f80000000007812 */ /* 0x000fc800078ec0ff */
[----:B------:R-:W-:-:S13]  /*6970*/  ISETP.GT.U32.AND P0, PT, R0, 0x1ffffff, PT ;  /* 0x01ffffff0000780c */ /* 0x000fda0003f04070 */
[----:B------:R-:W-:Y:S05]  /*6980*/  @P0 BRA `(.L_x_50) ;  /* 0x0000000000140947 */ /* 0x000fea0003800000 */
[----:B------:R-:W-:Y:S01]  /*6990*/  IMAD.MOV.U32 R2, RZ, RZ, R5 ;  /* 0x000000ffff027224 */ /* 0x000fe200078e0005 */
[----:B------:R-:W-:-:S07]  /*69a0*/  MOV R15, 0x69c0 ;  /* 0x000069c0000f7802 */ /* 0x000fce0000000f00 */
[----:B------:R-:W-:Y:S05]  /*69b0*/  CALL.REL.NOINC `($__internal_0_$__cuda_sm20_rcp_rn_f32_slowpath) ;  /* 0x0000003000c87944 */ /* 0x000fea0003c00000 */
[----:B------:R-:W-:Y:S01]  /*69c0*/  MOV R2, R0 ;  /* 0x0000000000027202 */ /* 0x000fe20000000f00 */
[----:B------:R-:W-:Y:S06]  /*69d0*/  BRA `(.L_x_51) ;  /* 0x0000000000107947 */ /* 0x000fec0003800000 */
.L_x_50:
[----:B------:R-:W1:Y:S02]  /*69e0*/  MUFU.RCP R2, R5 ;  /* 0x0000000500027308 */ /* 0x000e640000001000 */
[----:B-1----:R-:W-:-:S04]  /*69f0*/  FFMA R0, R5, R2, -1 ;  /* 0xbf80000005007423 */ /* 0x002fc80000000002 */
[----:B------:R-:W-:-:S04]  /*6a00*/  FADD.FTZ R3, -R0, -RZ ;  /* 0x800000ff00037221 */ /* 0x000fc80000010100 */
[----:B------:R-:W-:-:S07]  /*6a10*/  FFMA R2, R2, R3, R2 ;  /* 0x0000000302027223 */ /* 0x000fce0000000002 */
.L_x_51:
[----:B------:R-:W-:Y:S05]  /*6a20*/  BSYNC B1 ;  /* 0x0000000000017941 */ /* 0x000fea0003800000 */
.L_x_49:
[----:B------:R-:W-:Y:S01]  /*6a30*/  FSETP.GEU.AND P0, PT, |R5|, 1.175494350822287508e-38, PT ;  /* 0x008000000500780b */ /* 0x000fe20003f0e200 */
[----:B------:R-:W-:-:S12]  /*6a40*/  ULDC UR5, c[0x0][0x600] ;  /* 0x0001800000057ab9 */ /* 0x000fd80000000800 */
[----:B------:R-:W-:-:S04]  /*6a50*/  @!P0 FMUL R5, R5, 16777216 ;  /* 0x4b80000005058820 */ /* 0x000fc80000400000 */
[----:B------:R-:W1:Y:S02]  /*6a60*/  MUFU.LG2 R0, R5 ;  /* 0x0000000500007308 */ /* 0x000e640000000c00 */
[----:B-1----:R-:W-:-:S04]  /*6a70*/  @!P0 FADD R0, R0, -24 ;  /* 0xc1c0000000008421 */ /* 0x002fc80000000000 */
[----:B------:R-:W-:-:S04]  /*6a80*/  FMUL R11, R0, 0.69314718246459960938 ;  /* 0x3f317218000b7820 */ /* 0x000fc80000400000 */
[----:B------:R-:W-:-:S07]  /*6a90*/  FFMA R11, R4, UR5, R11 ;  /* 0x00000005040b7c23 */ /* 0x000fce000800000b */
.L_x_48:
[----:B------:R-:W-:Y:S05]  /*6aa0*/  BSYNC B0 ;  /* 0x0000000000007941 */ /* 0x000fea0003800000 */
.L_x_47:
[----:B------:R-:W-:Y:S01]  /*6ab0*/  FSETP.NE.AND P0, PT, R16, -R17, PT ;  /* 0x800000111000720b */ /* 0x000fe20003f05000 */
[----:B------:R-:W-:Y:S01]  /*6ac0*/  ULDC UR5, c[0x0][0x608] ;  /* 0x0001820000057ab9 */ /* 0x000fe20000000800 */
[----:B------:R-:W-:Y:S01]  /*6ad0*/  BSSY B0, `(.L_x_52) ;  /* 0x0000039000007945 */ /* 0x000fe20003800000 */
[----:B------:R-:W-:-:S04]  /*6ae0*/  FMUL R2, R2, UR5 ;  /* 0x0000000502027c20 */ /* 0x000fc80008400000 */
        /* <DEDUP_REMOVED lines=32> */
[----:B------:R-:W-:Y:S06]  /*6cf0*/  @!P0 BRA `(.L_x_53) ;  /* 0x0000000000588947 */ /* 0x000fec0003800000 */
[----:B------:R-:W-:Y:S01]  /*6d00*/  IADD3 R0, R7, 0x1800000, RZ ;  /* 0x0180000007007810 */ /* 0x000fe20007ffe0ff */
[----:B------:R-:W-:Y:S03]  /*6d10*/  BSSY B1, `(.L_x_54) ;  /* 0x000000d000017945 */ /* 0x000fe60003800000 */
[----:B------:R-:W-:-:S04]  /*6d20*/  LOP3.LUT R0, R0, 0x7f800000, RZ, 0xc0, !PT ;  /* 0x7f80000000007812 */ /* 0x000fc800078ec0ff */
[----:B------:R-:W-:-:S13]  /*6d30*/  ISETP.GT.U32.AND P0, PT, R0, 0x1ffffff, PT ;  /* 0x01ffffff0000780c */ /* 0x000fda0003f04070 */
[----:B------:R-:W-:Y:S05]  /*6d40*/  @P0 BRA `(.L_x_55) ;  /* 0x0000000000140947 */ /* 0x000fea0003800000 */
[----:B------:R-:W-:Y:S02]  /*6d50*/  MOV R2, R7 ;  /* 0x0000000700027202 */ /* 0x000fe40000000f00 */
[----:B------:R-:W-:-:S07]  /*6d60*/  MOV R15, 0x6d80 ;  /* 0x00006d80000f7802 */ /* 0x000fce0000000f00 */
[----:B------:R-:W-:Y:S05]  /*6d70*/  CALL.REL.NOINC `($__internal_0_$__cuda_sm20_rcp_rn_f32_slowpath) ;  /* 0x0000002c00d87944 */ /* 0x000fea0003c00000 */
[----:B------:R-:W-:Y:S01]  /*6d80*/  IMAD.MOV.U32 R10, RZ, RZ, R0 ;  /* 0x000000ffff0a7224 */ /* 0x000fe200078e0000 */
[----:B------:R-:W-:Y:S06]  /*6d90*/  BRA `(.L_x_56) ;  /* 0x0000000000107947 */ /* 0x000fec0003800000 */
.L_x_55:
[----:B------:R-:W1:Y:S02]  /*6da0*/  MUFU.RCP R10, R7 ;  /* 0x00000007000a7308 */ /* 0x000e640000001000 */
[----:B-1----:R-:W-:-:S04]  /*6db0*/  FFMA R0, R7, R10, -1 ;  /* 0xbf80000007007423 */ /* 0x002fc8000000000a */
[----:B------:R-:W-:-:S04]  /*6dc0*/  FADD.FTZ R3, -R0, -RZ ;  /* 0x800000ff00037221 */ /* 0x000fc80000010100 */
[----:B------:R-:W-:-:S07]  /*6dd0*/  FFMA R10, R10, R3, R10 ;  /* 0x000000030a0a7223 */ /* 0x000fce000000000a */
.L_x_56:
[----:B------:R-:W-:Y:S05]  /*6de0*/  BSYNC B1 ;  /* 0x0000000000017941 */ /* 0x000fea0003800000 */
.L_x_54:
[----:B------:R-:W-:Y:S01]  /*6df0*/  FSETP.GEU.AND P0, PT, |R7|, 1.175494350822287508e-38, PT ;  /* 0x008000000700780b */ /* 0x000fe20003f0e200 */
[----:B------:R-:W-:-:S12]  /*6e00*/  ULDC UR5, c[0x0][0x600] ;  /* 0x0001800000057ab9 */ /* 0x000fd80000000800 */
[----:B------:R-:W-:-:S04]  /*6e10*/  @!P0 FMUL R7, R7, 16777216 ;  /* 0x4b80000007078820 */ /* 0x000fc80000400000 */
[----:B------:R-:W1:Y:S02]  /*6e20*/  MUFU.LG2 R0, R7 ;  /* 0x0000000700007308 */ /* 0x000e640000000c00 */
[----:B-1----:R-:W-:-:S04]  /*6e30*/  @!P0 FADD R0, R0, -24 ;  /* 0xc1c0000000008421 */ /* 0x002fc80000000000 */
[----:B------:R-:W-:-:S04]  /*6e40*/  FMUL R9, R0, 0.69314718246459960938 ;  /* 0x3f31721800097820 */ /* 0x000fc80000400000 */
[----:B------:R-:W-:-:S07]  /*6e50*/  FFMA R9, R6, UR5, R9 ;  /* 0x0000000506097c23 */ /* 0x000fce0008000009 */
.L_x_53:
[----:B------:R-:W-:Y:S05]  /*6e60*/  BSYNC B0 ;  /* 0x0000000000007941 */ /* 0x000fea0003800000 */
.L_x_52:
[----:B------:R-:W-:Y:S01]  /*6e70*/  UISETP.NE.AND UP0, UPT, UR36, 0x1, UPT ;  /* 0x000000012400788c */ /* 0x000fe2000bf05270 */
[----:B------:R-:W1:Y:S03]  /*6e80*/  S2R R2, SR_TID.X ;  /* 0x0000000000027919 */ /* 0x000e660000002100 */
[----:B------:R-:W-:-:S06]  /*6e90*/  USEL UR5, URZ, 0x1, UP0 ;  /* 0x000000013f057887 */ /* 0x000fcc0008000000 */
[----:B------:R-:W-:Y:S01]  /*6ea0*/  MOV R0, UR5 ;  /* 0x0000000500007c02 */ /* 0x000fe20008000f00 */
[----:B------:R-:W-:Y:S02]  /*6eb0*/  ULDC UR5, c[0x0][0x608] ;  /* 0x0001820000057ab9 */ /* 0x000fe40000000800 */
[----:B------:R-:W-:Y:S01]  /*6ec0*/  FMUL R10, R10, UR5 ;  /* 0x000000050a0a7c20 */ /* 0x000fe20008400000 */
[----:B------:R-:W-:-:S04]  /*6ed0*/  SHF.L.U32 R0, R0, 0x1f, RZ ;  /* 0x0000001f00007819 */ /* 0x000fc800000006ff */
[----:B------:R-:W2:Y:S01]  /*6ee0*/  SYNCS.PHASECHK.TRANS64.TRYWAIT P0, [UR4+0x8], R0 ;  /* 0x00000800ff0075a7 */ /* 0x000ea20008000144 */
[C---:B-1----:R-:W-:Y:S02]  /*6ef0*/  LOP3.LUT P1, RZ, R2.reuse, 0x3, RZ, 0xc0, !PT ;  /* 0x0000000302ff7812 */ /* 0x042fe4000782c0ff */
[----:B------:R-:W-:Y:S01]  /*6f00*/  LOP3.LUT R16, R2, 0x7f, RZ, 0xc0, !PT ;  /* 0x0000007f02107812 */ /* 0x000fe200078ec0ff */
[----:B--2---:R-:W-:Y:S10]  /*6f10*/  @!P0 BRA `(.L_x_57) ;  /* 0x0000002800e08947 */ /* 0x004ff40003800000 */
.L_x_111:
[----:B------:R-:W-:Y:S01]  /*6f20*/  ULDC.64 UR10, c[0x0][0x208] ;  /* 0x00008200000a7ab9 */ /* 0x000fe20000000a00 */
[----:B------:R-:W-:Y:S01]  /*6f30*/  BSSY B0, `(.L_x_58) ;  /* 0x0000019000007945 */ /* 0x000fe20003800000 */
[----:B------:R-:W-:-:S03]  /*6f40*/  SHF.R.U32.HI R17, RZ, 0x5, R16 ;  /* 0x00000005ff117819 */ /* 0x000fc60000011610 */
[----:B------:R-:W-:Y:S05]  /*6f50*/  @P1 BRA `(.L_x_59) ;  /* 0x0000000000581947 */ /* 0x000fea0003800000 */
[----:B------:R-:W2:Y:S01]  /*6f60*/  S2UR UR4, SR_CTAID.Y ;  /* 0x00000000000479c3 */ /* 0x000ea20000002600 */
[----:B-1----:R-:W-:Y:S01]  /*6f70*/  SHF.R.U32.HI R0, RZ, 0x2, R2 ;  /* 0x00000002ff007819 */ /* 0x002fe20000011602 */
[----:B------:R-:W-:Y:S01]  /*6f80*/  USHF.L.U32 UR8, UR37, 0x6, URZ ;  /* 0x0000000625087899 */ /* 0x000fe2000800063f */
[----:B------:R-:W-:Y:S01]  /*6f90*/  SHF.L.U32 R3, R17, 0x4, RZ ;  /* 0x0000000411037819 */ /* 0x000fe200000006ff */
[----:B------:R-:W-:Y:S01]  /*6fa0*/  ULDC.64 UR6, c[0x0][0x688] ;  /* 0x0001a20000067ab9 */ /* 0x000fe20000000a00 */
[----:B------:R-:W-:-:S03]  /*6fb0*/  LOP3.LUT R0, R0, 0x7, RZ, 0xc0, !PT ;  /* 0x0000000700007812 */ /* 0x000fc600078ec0ff */
[----:B------:R-:W1:Y:S01]  /*6fc0*/  S2UR UR5, SR_CTAID.Z ;  /* 0x00000000000579c3 */ /* 0x000e620000002700 */
[----:B------:R-:W-:-:S04]  /*6fd0*/  LOP3.LUT R0, R3, 0xfffffff0, R0, 0xe2, !PT ;  /* 0xfffffff003007812 */ /* 0x000fc800078ee200 */
[----:B------:R-:W-:-:S05]  /*6fe0*/  IADD3 R3, R0, UR8, RZ ;  /* 0x0000000800037c10 */ /* 0x000fca000fffe0ff */
[----:B------:R-:W-:Y:S01]  /*6ff0*/  VIADD R2, R3, 0x8 ;  /* 0x0000000803027836 */ /* 0x000fe20000000000 */
[----:B--2---:R-:W-:-:S04]  /*7000*/  UIMAD UR4, UR4, UR6, UR8 ;  /* 0x00000006040472a4 */ /* 0x004fc8000f8e0208 */
[----:B-1----:R-:W-:-:S03]  /*7010*/  UIMAD UR4, UR5, UR7, UR4 ;  /* 0x00000007050472a4 */ /* 0x002fc6000f8e0204 */
[----:B------:R-:W-:Y:S02]  /*7020*/  ULDC UR5, c[0x0][0x288] ;  /* 0x0000a20000057ab9 */ /* 0x000fe40000000800 */
[----:B------:R-:W-:Y:S02]  /*7030*/  ISETP.GE.U32.AND P0, PT, R3, UR5, PT ;  /* 0x0000000503007c0c */ /* 0x000fe4000bf06070 */
[----:B------:R-:W-:Y:S02]  /*7040*/  IADD3 R0, P2, R0, UR4, RZ ;  /* 0x0000000400007c10 */ /* 0x000fe4000ff5e0ff */
[----:B------:R-:W-:Y:S01]  /*7050*/  ISETP.GE.U32.AND P1, PT, R2, UR5, PT ;  /* 0x0000000502007c0c */ /* 0x000fe2000bf26070 */
[----:B------:R-:W-:Y:S01]  /*7060*/  ULDC.64 UR4, c[0x0][0x680] ;  /* 0x0001a00000047ab9 */ /* 0x000fe20000000a00 */
[----:B------:R-:W-:Y:S02]  /*7070*/  IADD3.X R3, RZ, RZ, RZ, P2, !PT ;  /* 0x000000ffff037210 */ /* 0x000fe400017fe4ff */
[----:B------:R-:W-:-:S04]  /*7080*/  LEA R2, P2, R0, UR4, 0x2 ;  /* 0x0000000400027c11 */ /* 0x000fc8000f8410ff */
[----:B------:R-:W-:-:S05]  /*7090*/  LEA.HI.X R3, R0, UR5, R3, 0x2, P2 ;  /* 0x0000000500037c11 */ /* 0x000fca00090f1403 */
[----:B------:R2:W-:Y:S04]  /*70a0*/  @!P0 STG.E desc[UR10][R2.64], R11 ;  /* 0x0000000b02008986 */ /* 0x0005e8000c10190a */
[----:B------:R2:W-:Y:S02]  /*70b0*/  @!P1 STG.E desc[UR10][R2.64+0x20], R9 ;  /* 0x0000200902009986 */ /* 0x0005e4000c10190a */
.L_x_59:
[----:B------:R-:W-:Y:S05]  /*70c0*/  BSYNC B0 ;  /* 0x0000000000007941 */ /* 0x000fea0003800000 */
.L_x_58:
[----:B------:R-:W-:Y:S01]  /*70d0*/  ULDC.64 UR4, c[0x0][0x730] ;  /* 0x0001cc0000047ab9 */ /* 0x000fe20000000a00 */
[-C--:B------:R-:W-:Y:S01]  /*70e0*/  FMUL R26, R26, R10.reuse ;  /* 0x0000000a1a1a7220 */ /* 0x080fe20000400000 */
[----:B------:R-:W-:Y:S01]  /*70f0*/  ISETP.NE.U32.AND P0, PT, RZ, UR4, PT ;  /* 0x00000004ff007c0c */ /* 0x000fe2000bf05070 */
[-C--:B------:R-:W-:Y:S01]  /*7100*/  FMUL R88, R27, R10.reuse ;  /* 0x0000000a1b587220 */ /* 0x080fe20000400000 */
[-C--:B------:R-:W-:Y:S01]  /*7110*/  FMUL R30, R30, R10.reuse ;  /* 0x0000000a1e1e7220 */ /* 0x080fe20000400000 */
[-C--:B------:R-:W-:Y:S01]  /*7120*/  FMUL R90, R31, R10.reuse ;  /* 0x0000000a1f5a7220 */ /* 0x080fe20000400000 */
[----:B------:R-:W-:Y:S01]  /*7130*/  ISETP.NE.AND.EX P0, PT, RZ, UR5, PT, P0 ;  /* 0x00000005ff007c0c */ /* 0x000fe2000bf05300 */
        /* <DEDUP_REMOVED lines=28> */
[----:B------:R-:W-:Y:S06]  /*7300*/  @P0 BRA `(.L_x_60) ;  /* 0x0000000000200947 */ /* 0x000fec0003800000 */
[----:B------:R-:W-:Y:S02]  /*7310*/  ULDC.64 UR4, c[0x0][0x728] ;  /* 0x0001ca0000047ab9 */ /* 0x000fe40000000a00 */
[----:B------:R-:W-:-:S04]  /*7320*/  ISETP.NE.U32.AND P0, PT, RZ, UR4, PT ;  /* 0x00000004ff007c0c */ /* 0x000fc8000bf05070 */
[----:B------:R-:W-:-:S13]  /*7330*/  ISETP.NE.AND.EX P0, PT, RZ, UR5, PT, P0 ;  /* 0x00000005ff007c0c */ /* 0x000fda000bf05300 */
[----:B------:R-:W-:Y:S05]  /*7340*/  @!P0 BRA `(.L_x_61) ;  /* 0x00000000000c8947 */ /* 0x000fea0003800000 */
[----:B-12---:R-:W1:Y:S02]  /*7350*/  LDC.64 R2, c[0x0][0x728] ;  /* 0x0001ca00ff027b82 */ /* 0x006e640000000a00 */
[----:B-1----:R4:W5:Y:S01]  /*7360*/  LDG.E R2, desc[UR10][R2.64] ;  /* 0x0000000a02027981 */ /* 0x002962000c1e1900 */
[----:B------:R-:W-:Y:S05]  /*7370*/  BRA `(.L_x_60) ;  /* 0x0000000000047947 */ /* 0x000fea0003800000 */
.L_x_61:
[----:B--2---:R-:W3:Y:S02]  /*7380*/  LDC R2, c[0x0][0x720] ;  /* 0x0001c800ff027b82 */ /* 0x004ee40000000800 */
.L_x_60:
[----:B-1----:R-:W-:Y:S02]  /*7390*/  MOV R0, RZ ;  /* 0x000000ff00007202 */ /* 0x002fe40000000f00 */
[----:B---3-5:R-:W-:Y:S02]  /*73a0*/  MOV R51, R2 ;  /* 0x0000000200337202 */ /* 0x028fe40000000f00 */
[----:B------:R-:W-:-:S13]  /*73b0*/  LOP3.LUT P0, RZ, R0, 0x1bf, RZ, 0xc0, !PT ;  /* 0x000001bf00ff7812 */ /* 0x000fda000780c0ff */
[----:B------:R-:W-:Y:S05]  /*73c0*/  @!P0 BRA `(.L_x_62) ;  /* 0x0000000000408947 */ /* 0x000fea0003800000 */
[----:B------:R-:W-:Y:S01]  /*73d0*/  MOV R0, 0x0 ;  /* 0x0000000000007802 */ /* 0x000fe20000000f00 */
[----:B------:R-:W-:Y:S01]  /*73e0*/  ULDC.64 UR4, c[0x4][0x70] ;  /* 0x01001c0000047ab9 */ /* 0x000fe20000000a00 */
[----:B------:R-:W-:Y:S01]  /*73f0*/  ULDC.64 UR6, c[0x4][0x8] ;  /* 0x0100020000067ab9 */ /* 0x000fe20000000a00 */
[----:B------:R-:W-:Y:S01]  /*7400*/  MOV R4, UR4 ;  /* 0x0000000400047c02 */ /* 0x000fe20008000f00 */
[----:B--2-4-:R1:W2:Y:S01]  /*7410*/  LDC.64 R2, c[0x4][R0] ;  /* 0x0100000000027b82 */ /* 0x0142a20000000a00 */
[----:B------:R-:W-:Y:S01]  /*7420*/  IMAD.U32 R5, RZ, RZ, UR5 ;  /* 0x00000005ff057e24 */ /* 0x000fe2000f8e00ff */
[----:B------:R-:W-:Y:S01]  /*7430*/  ULDC.64 UR4, c[0x4][0x78] ;  /* 0x01001e0000047ab9 */ /* 0x000fe20000000a00 */
[----:B------:R-:W-:Y:S01]  /*7440*/  MOV R10, UR6 ;  /* 0x00000006000a7c02 */ /* 0x000fe20008000f00 */
[----:B------:R-:W-:Y:S01]  /*7450*/  IMAD.U32 R11, RZ, RZ, UR7 ;  /* 0x00000007ff0b7e24 */ /* 0x000fe2000f8e00ff */
[----:B------:R-:W-:Y:S02]  /*7460*/  MOV R6, UR4 ;  /* 0x0000000400067c02 */ /* 0x000fe40008000f00 */
[----:B------:R-:W-:-:S02]  /*7470*/  MOV R7, UR5 ;  /* 0x0000000500077c02 */ /* 0x000fc40008000f00 */
[----:B------:R-:W-:Y:S02]  /*7480*/  MOV R8, 0x70 ;  /* 0x0000007000087802 */ /* 0x000fe40000000f00 */
[----:B------:R-:W-:Y:S02]  /*7490*/  MOV R12, 0x1 ;  /* 0x00000001000c7802 */ /* 0x000fe40000000f00 */
[----:B-1----:R-:W-:-:S07]  /*74a0*/  MOV R13, RZ ;  /* 0x000000ff000d7202 */ /* 0x002fce0000000f00 */
[----:B------:R-:W-:-:S07]  /*74b0*/  LEPC R20, `(.L_x_62) ;  /* 0x000000001014794e */ /* 0x000fce0000000000 */
[----:B--2---:R-:W-:Y:S05]  /*74c0*/  CALL.ABS.NOINC R2 ;  /* 0x0000000002007343 */ /* 0x004fea0003c00000 */
.L_x_62:
[----:B--2-4-:R-:W-:Y:S01]  /*74d0*/  MOV R3, UR36 ;  /* 0x0000002400037c02 */ /* 0x014fe20008000f00 */
[----:B------:R-:W-:-:S04]  /*74e0*/  IMAD.U32 R18, RZ, RZ, UR38 ;  /* 0x00000026ff127e24 */ /* 0x000fc8000f8e00ff */
[----:B------:R-:W-:-:S05]  /*74f0*/  IMAD R18, R3, 0x2200, R18 ;  /* 0x0000220003127824 */ /* 0x000fca00078e0212 */
[----:B------:R-:W-:-:S04]  /*7500*/  IADD3 R19, R18, -0x2200, RZ ;  /* 0xffffde0012137810 */ /* 0x000fc80007ffe0ff */
[----:B------:R-:W-:-:S13]  /*7510*/  LOP3.LUT P0, RZ, R19, 0x1b0, RZ, 0xc0, !PT ;  /* 0x000001b013ff7812 */ /* 0x000fda000780c0ff */
[----:B------:R-:W-:Y:S05]  /*7520*/  @!P0 BRA `(.L_x_63) ;  /* 0x0000000000408947 */ /* 0x000fea0003800000 */
[----:B------:R-:W-:Y:S01]  /*7530*/  MOV R0, 0x0 ;  /* 0x0000000000007802 */ /* 0x000fe20000000f00 */
[----:B------:R-:W-:Y:S01]  /*7540*/  ULDC.64 UR4, c[0x4][0x70] ;  /* 0x01001c0000047ab9 */ /* 0x000fe20000000a00 */
[----:B------:R-:W-:Y:S01]  /*7550*/  ULDC.64 UR6, c[0x4][0x78] ;  /* 0x01001e0000067ab9 */ /* 0x000fe20000000a00 */
[----:B------:R-:W-:Y:S01]  /*7560*/  MOV R4, UR4 ;  /* 0x0000000400047c02 */ /* 0x000fe20008000f00 */
[----:B------:R1:W2:Y:S01]  /*7570*/  LDC.64 R2, c[0x4][R0] ;  /* 0x0100000000027b82 */ /* 0x0002a20000000a00 */
        /* <DEDUP_REMOVED lines=11> */
.L_x_63:
[----:B------:R-:W1:Y:S01]  /*7630*/  S2R R5, SR_TID.X ;  /* 0x0000000000057919 */ /* 0x000e620000002100 */
[----:B------:R-:W-:Y:S01]  /*7640*/  ULDC.64 UR4, c[0x0][0x730] ;  /* 0x0001cc0000047ab9 */ /* 0x000fe20000000a00 */
[----:B------:R-:W-:Y:S02]  /*7650*/  IADD3 R16, R16, 0x1f, RZ ;  /* 0x0000001f10107810 */ /* 0x000fe40007ffe0ff */
[----:B------:R-:W-:Y:S02]  /*7660*/  ISETP.NE.U32.AND P0, PT, RZ, UR4, PT ;  /* 0x00000004ff007c0c */ /* 0x000fe4000bf05070 */
[----:B------:R-:W-:Y:S02]  /*7670*/  ISETP.GT.U32.AND P1, PT, R16, 0x3e, PT ;  /* 0x0000003e1000780c */ /* 0x000fe40003f24070 */
[----:B------:R-:W-:-:S13]  /*7680*/  ISETP.NE.AND.EX P0, PT, RZ, UR5, PT, P0 ;  /* 0x00000005ff007c0c */ /* 0x000fda000bf05300 */
[----:B------:R-:W2:Y:S01]  /*7690*/  @P0 LDC R51, c[0x0][0x720] ;  /* 0x0001c800ff330b82 */ /* 0x000ea20000000800 */
[C---:B-1----:R-:W-:Y:S01]  /*76a0*/  IMAD.SHL.U32 R0, R5.reuse, 0x20, RZ ;  /* 0x0000002005007824 */ /* 0x042fe200078e00ff */
[----:B------:R-:W-:Y:S02]  /*76b0*/  SHF.R.U32.HI R3, RZ, 0x1, R5 ;  /* 0x00000001ff037819 */ /* 0x000fe40000011605 */
[----:B------:R-:W-:Y:S02]  /*76c0*/  LOP3.LUT P0, RZ, R5, 0x4, RZ, 0xc0, !PT ;  /* 0x0000000405ff7812 */ /* 0x000fe4000780c0ff */
[C---:B------:R-:W-:Y:S02]  /*76d0*/  LOP3.LUT R2, R0.reuse, 0xc0, RZ, 0xc0, !PT ;  /* 0x000000c000027812 */ /* 0x040fe400078ec0ff */
[----:B------:R-:W-:Y:S02]  /*76e0*/  LOP3.LUT R4, R0, 0x20, RZ, 0xc0, !PT ;  /* 0x0000002000047812 */ /* 0x000fe400078ec0ff */
[----:B------:R-:W-:-:S02]  /*76f0*/  LOP3.LUT R2, R2, 0x8, R3, 0xf8, !PT ;  /* 0x0000000802027812 */ /* 0x000fc400078ef803 */
[----:B------:R-:W-:Y:S02]  /*7700*/  SHF.L.U32 R3, R5, 0x2, RZ ;  /* 0x0000000205037819 */ /* 0x000fe400000006ff */
[----:B------:R-:W-:Y:S01]  /*7710*/  LEA R4, R17, R4, 0x9 ;  /* 0x0000000411047211 */ /* 0x000fe200078e48ff */
[-C--:B--2---:R-:W-:Y:S01]  /*7720*/  FMUL R5, R22, R51.reuse ;  /* 0x0000003316057220 */ /* 0x084fe20000400000 */
[----:B------:R-:W-:Y:S01]  /*7730*/  LOP3.LUT R3, R2, 0x18, R3, 0x78, !PT ;  /* 0x0000001802037812 */ /* 0x000fe200078e7803 */
[-C--:B------:R-:W-:Y:S01]  /*7740*/  FMUL R7, R88, R51.reuse ;  /* 0x0000003358077220 */ /* 0x080fe20000400000 */
[----:B------:R-:W-:Y:S01]  /*7750*/  LOP3.LUT R0, R0, 0x100, RZ, 0xc0, !PT ;  /* 0x0000010000007812 */ /* 0x000fe200078ec0ff */
[-C--:B------:R-:W-:Y:S01]  /*7760*/  FMUL R2, R30, R51.reuse ;  /* 0x000000331e027220 */ /* 0x080fe20000400000 */
[-C--:B------:R-:W-:Y:S01]  /*7770*/  FMUL R9, R90, R51.reuse ;  /* 0x000000335a097220 */ /* 0x080fe20000400000 */
[-C--:B------:R-:W-:Y:S01]  /*7780*/  FMUL R10, R34, R51.reuse ;  /* 0x00000033220a7220 */ /* 0x080fe20000400000 */
[----:B------:R-:W-:Y:S01]  /*7790*/  IADD3 R3, R3, R4, R0 ;  /* 0x0000000403037210 */ /* 0x000fe20007ffe000 */
[-C--:B------:R-:W-:Y:S01]  /*77a0*/  FMUL R4, R24, R51.reuse ;  /* 0x0000003318047220 */ /* 0x080fe20000400000 */
[-C--:B------:R-:W-:Y:S01]  /*77b0*/  FMUL R0, R26, R51.reuse ;  /* 0x000000331a007220 */ /* 0x080fe20000400000 */
[-C--:B------:R-:W-:Y:S01]  /*77c0*/  FMUL R11, R92, R51.reuse ;  /* 0x000000335c0b7220 */ /* 0x080fe20000400000 */
[-C--:B------:R-:W-:Y:S01]  /*77d0*/  FMUL R12, R38, R51.reuse ;  /* 0x00000033260c7220 */ /* 0x080fe20000400000 */
[-C--:B------:R-:W-:Y:S01]  /*77e0*/  FMUL R13, R94, R51.reuse ;  /* 0x000000335e0d7220 */ /* 0x080fe20000400000 */
[----:B------:R-:W-:Y:S01]  /*77f0*/  F2FP.BF16.F32.PACK_AB R4, R5, R4 ;  /* 0x000000040504723e */ /* 0x000fe200000010ff */
[-C--:B------:R-:W-:Y:S01]  /*7800*/  FMUL R6, R28, R51.reuse ;  /* 0x000000331c067220 */ /* 0x080fe20000400000 */
[----:B------:R-:W-:Y:S01]  /*7810*/  F2FP.BF16.F32.PACK_AB R5, R7, R0 ;  /* 0x000000000705723e */ /* 0x000fe200000010ff */
[-C--:B------:R-:W-:Y:S01]  /*7820*/  FMUL R29, R29, R51.reuse ;  /* 0x000000331d1d7220 */ /* 0x080fe20000400000 */
[-C--:B------:R-:W-:Y:S01]  /*7830*/  FMUL R8, R32, R51.reuse ;  /* 0x0000003320087220 */ /* 0x080fe20000400000 */
[-C--:B------:R-:W-:Y:S01]  /*7840*/  FMUL R33, R33, R51.reuse ;  /* 0x0000003321217220 */ /* 0x080fe20000400000 */
[-C--:B------:R-:W-:Y:S01]  /*7850*/  FMUL R36, R36, R51.reuse ;  /* 0x0000003324247220 */ /* 0x080fe20000400000 */
[----:B------:R-:W-:Y:S01]  /*7860*/  FMUL R37, R37, R51 ;  /* 0x0000003325257220 */ /* 0x000fe20000400000 */
[----:B------:R-:W-:Y:S01]  /*7870*/  IMAD.MOV.U32 R0, RZ, RZ, 0x10 ;  /* 0x00000010ff007424 */ /* 0x000fe200078e00ff */
[----:B------:R-:W-:Y:S01]  /*7880*/  LEA R19, R3, R19, 0x1 ;  /* 0x0000001303137211 */ /* 0x000fe200078e08ff */
        /* <DEDUP_REMOVED lines=49> */
[----:B------:R-:W-:Y:S01]  /*7ba0*/  F2FP.BF16.F32.PACK_AB R11, R13, R12 ;  /* 0x0000000c0d0b723e */ /* 0x000fe200000010ff */
[----:B------:R-:W-:Y:S01]  /*7bb0*/  FMUL R51, R86, R51 ;  /* 0x0000003356337220 */ /* 0x000fe20000400000 */
[----:B------:R-:W-:-:S02]  /*7bc0*/  F2FP.BF16.F32.PACK_AB R6, R29, R6 ;  /* 0x000000061d06723e */ /* 0x000fc400000010ff */
[----:B------:R-:W-:Y:S02]  /*7bd0*/  F2FP.BF16.F32.PACK_AB R8, R33, R8 ;  /* 0x000000082108723e */ /* 0x000fe400000010ff */
[----:B------:R-:W-:Y:S02]  /*7be0*/  F2FP.BF16.F32.PACK_AB R10, R37, R36 ;  /* 0x00000024250a723e */ /* 0x000fe400000010ff */
[----:B------:R-:W-:Y:S02]  /*7bf0*/  SEL R0, R0, 0xfffffff0, !P0 ;  /* 0xfffffff000007807 */ /* 0x000fe40004000000 */
[----:B------:R-:W-:Y:S01]  /*7c00*/  IADD3 R13, R19, 0x1000, RZ ;  /* 0x00001000130d7810 */ /* 0x000fe20007ffe0ff */
[----:B------:R-:W-:Y:S06]  /*7c10*/  @P1 BRA `(.L_x_64) ;  /* 0x0000000000041947 */ /* 0x000fec0003800000 */
[----:B------:R-:W-:-:S04]  /*7c20*/  DEPBAR.LE SB0, 0x1 ;  /* 0x000080400000791a */ /* 0x000fc80000000000 */
.L_x_64:
[----:B------:R-:W-:Y:S05]  /*7c30*/  WARPSYNC.ALL ;  /* 0x0000000000007948 */ /* 0x000fea0003800000 */
[----:B------:R-:W-:Y:S01]  /*7c40*/  BAR.SYNC.DEFER_BLOCKING 0x1, 0x80 ;  /* 0x0042000000007b1d */ /* 0x000fe20000010000 */
[----:B------:R-:W-:Y:S01]  /*7c50*/  LEA R3, R3, R18, 0x1 ;  /* 0x0000001203037211 */ /* 0x000fe200078e08ff */
[C---:B------:R-:W-:Y:S01]  /*7c60*/  IMAD R13, R0.reuse, 0x2, R13 ;  /* 0x00000002000d7824 */ /* 0x040fe200078e020d */
[----:B------:R-:W-:Y:S02]  /*7c70*/  LEA R0, R0, R19, 0x1 ;  /* 0x0000001300007211 */ /* 0x000fe400078e08ff */
[----:B------:R-:W-:Y:S01]  /*7c80*/  F2FP.BF16.F32.PACK_AB R88, R41, R40 ;  /* 0x000000282958723e */ /* 0x000fe200000010ff */
[----:B------:R-:W-:Y:S01]  /*7c90*/  BSSY B0, `(.L_x_65) ;  /* 0x000001e000007945 */ /* 0x000fe20003800000 */
[----:B------:R-:W-:-:S02]  /*7ca0*/  F2FP.BF16.F32.PACK_AB R89, R14, R15 ;  /* 0x0000000f0e59723e */ /* 0x000fc400000010ff */
[----:B------:R-:W-:Y:S02]  /*7cb0*/  F2FP.BF16.F32.PACK_AB R90, R45, R44 ;  /* 0x0000002c2d5a723e */ /* 0x000fe400000010ff */
[----:B------:R-:W-:Y:S02]  /*7cc0*/  F2FP.BF16.F32.PACK_AB R91, R16, R17 ;  /* 0x00000011105b723e */ /* 0x000fe400000010ff */
[----:B------:R-:W-:Y:S02]  /*7cd0*/  F2FP.BF16.F32.PACK_AB R92, R49, R48 ;  /* 0x00000030315c723e */ /* 0x000fe400000010ff */
[----:B------:R-:W-:Y:S02]  /*7ce0*/  F2FP.BF16.F32.PACK_AB R93, R20, R21 ;  /* 0x00000015145d723e */ /* 0x000fe400000010ff */
[----:B------:R-:W-:Y:S02]  /*7cf0*/  F2FP.BF16.F32.PACK_AB R94, R53, R52 ;  /* 0x00000034355e723e */ /* 0x000fe400000010ff */
[----:B------:R-:W-:Y:S01]  /*7d00*/  F2FP.BF16.F32.PACK_AB R95, R22, R23 ;  /* 0x00000017165f723e */ /* 0x000fe200000010ff */
[----:B------:R1:W-:Y:S04]  /*7d10*/  STSM.16.M88.4 [R3+-0x2200], R4 ;  /* 0xffde000403007844 */ /* 0x0003e80000000200 */
[----:B------:R1:W-:Y:S01]  /*7d20*/  STSM.16.M88.4 [R0], R8 ;  /* 0x0000000800007844 */ /* 0x0003e20000000200 */
[----:B------:R-:W-:Y:S01]  /*7d30*/  @!PT LDS RZ, [RZ] ;  /* 0x00000000fffff984 */ /* 0x000fe20000000800 */
[----:B------:R-:W-:Y:S01]  /*7d40*/  @!PT LDS RZ, [RZ] ;  /* 0x00000000fffff984 */ /* 0x000fe20000000800 */
[----:B------:R-:W-:Y:S01]  /*7d50*/  @!PT LDS RZ, [RZ] ;  /* 0x00000000fffff984 */ /* 0x000fe20000000800 */
[----:B------:R-:W-:Y:S01]  /*7d60*/  @!PT LDS RZ, [RZ] ;  /* 0x00000000fffff984 */ /* 0x000fe20000000800 */
[----:B------:R2:W-:Y:S06]  /*7d70*/  MEMBAR.ALL.CTA ;  /* 0x0000000000007992 */ /* 0x0005ec0000008000 */
[----:B--2---:R-:W2:Y:S02]  /*7d80*/  FENCE.VIEW.ASYNC.S ;  /* 0x00000000000073c6 */ /* 0x004ea40000000000 */
[----:B--2---:R-:W-:Y:S06]  /*7d90*/  BAR.SYNC.DEFER_BLOCKING 0x1, 0x80 ;  /* 0x0042000000007b1d */ /* 0x004fec0000010000 */
[----:B------:R-:W-:Y:S05]  /*7da0*/  @P1 BRA `(.L_x_66) ;  /* 0x0000000000301947 */ /* 0x000fea0003800000 */
[----:B------:R-:W-:Y:S01]  /*7db0*/  S2UR UR12, SR_CTAID.Z ;  /* 0x00000000000c79c3 */ /* 0x000fe20000002700 */
[----:B------:R-:W-:Y:S01]  /*7dc0*/  R2UR UR8, R18 ;  /* 0x00000000120872ca */ /* 0x000fe200000e0000 */
[----:B------:R-:W-:Y:S01]  /*7dd0*/  ULDC.64 UR4, c[0x0][0x198] ;  /* 0x0000660000047ab9 */ /* 0x000fe20000000a00 */
[----:B------:R-:W-:Y:S02]  /*7de0*/  USHF.L.U32 UR10, UR37, 0x6, URZ ;  /* 0x00000006250a7899 */ /* 0x000fe4000800063f */
[----:B------:R-:W-:Y:S01]  /*7df0*/  UIADD3 UR4, UP0, UR4, 0x670, URZ ;  /* 0x0000067004047890 */ /* 0x000fe2000ff1e03f */
[----:B------:R-:W-:Y:S02]  /*7e00*/  UMOV UR9, URZ ;  /* 0x0000003f00097c82 */ /* 0x000fe40008000000 */
[----:B------:R-:W2:Y:S01]  /*7e10*/  S2UR UR11, SR_CTAID.Y ;  /* 0x00000000000b79c3 */ /* 0x000ea20000002600 */
[----:B------:R-:W-:-:S05]  /*7e20*/  UIADD3.X UR5, URZ, UR5, URZ, UP0, !UPT ;  /* 0x000000053f057290 */ /* 0x000fca00087fe43f */
[----:B------:R-:W-:-:S09]  /*7e30*/  UIADD3 UR8, UR8, -0x2200, URZ ;  /* 0xffffde0008087890 */ /* 0x000fd2000fffe03f */
[----:B--2---:R2:W-:Y:S01]  /*7e40*/  UTMASTG.4D [UR8], [UR4] ;  /* 0x00000008040073b5 */ /* 0x0045e20008018000 */
[----:B------:R0:W-:Y:S01]  /*7e50*/  UTMACMDFLUSH ;  /* 0x00000000000079b7 */ /* 0x0001e20000000000 */
[----:B--2---:R-:W-:-:S04]  /*7e60*/  DEPBAR.LE SB0, 0x1 ;  /* 0x000080400000791a */ /* 0x004fc80000000000 */
.L_x_66:
[----:B------:R-:W-:Y:S05]  /*7e70*/  BSYNC B0 ;  /* 0x0000000000007941 */ /* 0x000fea0003800000 */
.L_x_65:
[----:B------:R-:W-:Y:S01]  /*7e80*/  BAR.SYNC.DEFER_BLOCKING 0x1, 0x80 ;  /* 0x0042000000007b1d */ /* 0x000fe20000010000 */
[----:B------:R-:W-:Y:S02]  /*7e90*/  F2FP.BF16.F32.PACK_AB R56, R57, R56 ;  /* 0x000000383938723e */ /* 0x000fe400000010ff */
[----:B------:R-:W-:Y:S02]  /*7ea0*/  F2FP.BF16.F32.PACK_AB R64, R65, R64 ;  /* 0x000000404140723e */ /* 0x000fe400000010ff */
[----:B------:R-:W-:Y:S01]  /*7eb0*/  F2FP.BF16.F32.PACK_AB R57, R24, R25 ;  /* 0x000000191839723e */ /* 0x000fe200000010ff */
[----:B------:R-:W-:Y:S01]  /*7ec0*/  BSSY B0, `(.L_x_67) ;  /* 0x000001c000007945 */ /* 0x000fe20003800000 */
[----:B------:R-:W-:Y:S02]  /*7ed0*/  F2FP.BF16.F32.PACK_AB R58, R61, R60 ;  /* 0x0000003c3d3a723e */ /* 0x000fe400000010ff */
[----:B------:R-:W-:Y:S02]  /*7ee0*/  F2FP.BF16.F32.PACK_AB R59, R26, R27 ;  /* 0x0000001b1a3b723e */ /* 0x000fe400000010ff */
[----:B------:R-:W-:-:S02]  /*7ef0*/  F2FP.BF16.F32.PACK_AB R65, R28, R31 ;  /* 0x0000001f1c41723e */ /* 0x000fc400000010ff */
[----:B------:R-:W-:Y:S02]  /*7f00*/  F2FP.BF16.F32.PACK_AB R66, R69, R68 ;  /* 0x000000444542723e */ /* 0x000fe400000010ff */
[----:B------:R-:W-:Y:S01]  /*7f10*/  F2FP.BF16.F32.PACK_AB R67, R30, R35 ;  /* 0x000000231e43723e */ /* 0x000fe200000010ff */
[----:B------:R2:W-:Y:S04]  /*7f20*/  STSM.16.M88.4 [R19+0x1000], R88 ;  /* 0x0010005813007844 */ /* 0x0005e80000000200 */
[----:B------:R2:W-:Y:S01]  /*7f30*/  STSM.16.M88.4 [R0+0x1000], R92 ;  /* 0x0010005c00007844 */ /* 0x0005e20000000200 */
[----:B------:R-:W-:Y:S01]  /*7f40*/  @!PT LDS RZ, [RZ] ;  /* 0x00000000fffff984 */ /* 0x000fe20000000800 */
[----:B------:R-:W-:Y:S01]  /*7f50*/  @!PT LDS RZ, [RZ] ;  /* 0x00000000fffff984 */ /* 0x000fe20000000800 */
[----:B------:R-:W-:Y:S01]  /*7f60*/  @!PT LDS RZ, [RZ] ;  /* 0x00000000fffff984 */ /* 0x000fe20000000800 */
[----:B------:R-:W-:Y:S01]  /*7f70*/  @!PT LDS RZ, [RZ] ;  /* 0x00000000fffff984 */ /* 0x000fe20000000800 */
[----:B------:R3:W-:Y:S06]  /*7f80*/  MEMBAR.ALL.CTA ;  /* 0x0000000000007992 */ /* 0x0007ec0000008000 */
[----:B---3--:R-:W3:Y:S02]  /*7f90*/  FENCE.VIEW.ASYNC.S ;  /* 0x00000000000073c6 */ /* 0x008ee40000000000 */
[----:B---3--:R-:W-:Y:S06]  /*7fa0*/  BAR.SYNC.DEFER_BLOCKING 0x1, 0x80 ;  /* 0x0042000000007b1d */ /* 0x008fec0000010000 */
[----:B------:R-:W-:Y:S05]  /*7fb0*/  @P1 BRA `(.L_x_68) ;  /* 0x0000000000301947 */ /* 0x000fea0003800000 */
[----:B------:R-:W-:Y:S01]  /*7fc0*/  S2UR UR12, SR_CTAID.Z ;  /* 0x00000000000c79c3 */ /* 0x000fe20000002700 */
[----:B------:R-:W-:Y:S01]  /*7fd0*/  R2UR UR8, R18 ;  /* 0x00000000120872ca */ /* 0x000fe200000e0000 */
[----:B------:R-:W-:Y:S01]  /*7fe0*/  ULDC.64 UR4, c[0x0][0x198] ;  /* 0x0000660000047ab9 */ /* 0x000fe20000000a00 */
[----:B------:R-:W-:Y:S02]  /*7ff0*/  USHF.L.U32 UR10, UR37, 0x6, URZ ;  /* 0x00000006250a7899 */ /* 0x000fe4000800063f */
[----:B------:R-:W-:Y:S01]  /*8000*/  UIADD3 UR4, UP0, UR4, 0x670, URZ ;  /* 0x0000067004047890 */ /* 0x000fe2000ff1e03f */
[----:B------:R-:W-:Y:S02]  /*8010*/  UMOV UR9, 0x20 ;  /* 0x0000002000097882 */ /* 0x000fe40000000000 */
[----:B------:R-:W3:Y:S01]  /*8020*/  S2UR UR11, SR_CTAID.Y ;  /* 0x00000000000b79c3 */ /* 0x000ee20000002600 */
[----:B------:R-:W-:-:S05]  /*8030*/  UIADD3.X UR5, URZ, UR5, URZ, UP0, !UPT ;  /* 0x000000053f057290 */ /* 0x000fca00087fe43f */
[----:B------:R-:W-:-:S09]  /*8040*/  UIADD3 UR8, UR8, -0x1200, URZ ;  /* 0xffffee0008087890 */ /* 0x000fd2000fffe03f */
[----:B---3--:R3:W-:Y:S01]  /*8050*/  UTMASTG.4D [UR8], [UR4] ;  /* 0x00000008040073b5 */ /* 0x0087e20008018000 */
[----:B------:R0:W-:Y:S01]  /*8060*/  UTMACMDFLUSH ;  /* 0x00000000000079b7 */ /* 0x0001e20000000000 */
[----:B---3--:R-:W-:-:S04]  /*8070*/  DEPBAR.LE SB0, 0x1 ;  /* 0x000080400000791a */ /* 0x008fc80000000000 */
.L_x_68:
[----:B------:R-:W-:Y:S05]  /*8080*/  BSYNC B0 ;  /* 0x0000000000007941 */ /* 0x000fea0003800000 */
.L_x_67:
        /* <DEDUP_REMOVED lines=10> */
[----:B------:R3:W-:Y:S04]  /*8130*/  STSM.16.M88.4 [R19], R56 ;  /* 0x0000003813007844 */ /* 0x0007e80000000200 */
[----:B------:R3:W-:Y:S01]  /*8140*/  STSM.16.M88.4 [R0], R64 ;  /* 0x0000004000007844 */ /* 0x0007e20000000200 */
[----:B------:R-:W-:Y:S01]  /*8150*/  @!PT LDS RZ, [RZ] ;  /* 0x00000000fffff984 */ /* 0x000fe20000000800 */
[----:B------:R-:W-:Y:S01]  /*8160*/  @!PT LDS RZ, [RZ] ;  /* 0x00000000fffff984 */ /* 0x000fe20000000800 */
[----:B------:R-:W-:Y:S01]  /*8170*/  @!PT LDS RZ, [RZ] ;  /* 0x00000000fffff984 */ /* 0x000fe20000000800 */
[----:B------:R-:W-:Y:S01]  /*8180*/  @!PT LDS RZ, [RZ] ;  /* 0x00000000fffff984 */ /* 0x000fe20000000800 */
[----:B------:R4:W-:Y:S06]  /*8190*/  MEMBAR.ALL.CTA ;  /* 0x0000000000007992 */ /* 0x0009ec0000008000 */
[----:B----4-:R-:W4:Y:S02]  /*81a0*/  FENCE.VIEW.ASYNC.S ;  /* 0x00000000000073c6 */ /* 0x010f240000000000 */
[----:B----4-:R-:W-:Y:S06]  /*81b0*/  BAR.SYNC.DEFER_BLOCKING 0x1, 0x80 ;  /* 0x0042000000007b1d */ /* 0x010fec0000010000 */
[----:B------:R-:W-:Y:S05]  /*81c0*/  @P1 BRA `(.L_x_70) ;  /* 0x0000000000301947 */ /* 0x000fea0003800000 */
[----:B------:R-:W-:Y:S01]  /*81d0*/  S2UR UR12, SR_CTAID.Z ;  /* 0x00000000000c79c3 */ /* 0x000fe20000002700 */
[----:B------:R-:W-:Y:S01]  /*81e0*/  R2UR UR8, R18 ;  /* 0x00000000120872ca */ /* 0x000fe200000e0000 */
[----:B------:R-:W-:Y:S01]  /*81f0*/  ULDC.64 UR4, c[0x0][0x198] ;  /* 0x0000660000047ab9 */ /* 0x000fe20000000a00 */
[----:B------:R-:W-:Y:S02]  /*8200*/  USHF.L.U32 UR10, UR37, 0x6, URZ ;  /* 0x00000006250a7899 */ /* 0x000fe4000800063f */
[----:B------:R-:W-:Y:S01]  /*8210*/  UIADD3 UR4, UP0, UR4, 0x670, URZ ;  /* 0x0000067004047890 */ /* 0x000fe2000ff1e03f */
[----:B------:R-:W-:Y:S02]  /*8220*/  UMOV UR9, 0x40 ;  /* 0x0000004000097882 */ /* 0x000fe40000000000 */
[----:B------:R-:W4:Y:S01]  /*8230*/  S2UR UR11, SR_CTAID.Y ;  /* 0x00000000000b79c3 */ /* 0x000f220000002600 */
[----:B------:R-:W-:-:S05]  /*8240*/  UIADD3.X UR5, URZ, UR5, URZ, UP0, !UPT ;  /* 0x000000053f057290 */ /* 0x000fca00087fe43f */
[----:B------:R-:W-:-:S09]  /*8250*/  UIADD3 UR8, UR8, -0x2200, URZ ;  /* 0xffffde0008087890 */ /* 0x000fd2000fffe03f */
[----:B----4-:R4:W-:Y:S01]  /*8260*/  UTMASTG.4D [UR8], [UR4] ;  /* 0x00000008040073b5 */ /* 0x0109e20008018000 */
[----:B------:R0:W-:Y:S01]  /*8270*/  UTMACMDFLUSH ;  /* 0x00000000000079b7 */ /* 0x0001e20000000000 */
[----:B----4-:R-:W-:-:S04]  /*8280*/  DEPBAR.LE SB0, 0x1 ;  /* 0x000080400000791a */ /* 0x010fc80000000000 */
.L_x_70:
[----:B------:R-:W-:Y:S05]  /*8290*/  BSYNC B0 ;  /* 0x0000000000007941 */ /* 0x000fea0003800000 */
.L_x_69:
[----:B------:R-:W-:Y:S06]  /*82a0*/  BAR.SYNC.DEFER_BLOCKING 0x1, 0x80 ;  /* 0x0042000000007b1d */ /* 0x000fec0000010000 */
[----:B------:R-:W-:Y:S01]  /*82b0*/  BSSY B0, `(.L_x_71) ;  /* 0x0000016000007945 */ /* 0x000fe20003800000 */
[----:B------:R4:W-:Y:S04]  /*82c0*/  STSM.16.M88.4 [R19+0x1000], R72 ;  /* 0x0010004813007844 */ /* 0x0009e80000000200 */
[----:B------:R4:W-:Y:S01]  /*82d0*/  STSM.16.M88.4 [R13], R48 ;  /* 0x000000300d007844 */ /* 0x0009e20000000200 */
[----:B------:R-:W-:Y:S01]  /*82e0*/  @!PT LDS RZ, [RZ] ;  /* 0x00000000fffff984 */ /* 0x000fe20000000800 */
[----:B------:R-:W-:Y:S01]  /*82f0*/  @!PT LDS RZ, [RZ] ;  /* 0x00000000fffff984 */ /* 0x000fe20000000800 */
[----:B------:R-:W-:Y:S01]  /*8300*/  @!PT LDS RZ, [RZ] ;  /* 0x00000000fffff984 */ /* 0x000fe20000000800 */
[----:B------:R-:W-:Y:S01]  /*8310*/  @!PT LDS RZ, [RZ] ;  /* 0x00000000fffff984 */ /* 0x000fe20000000800 */
[----:B------:R5:W-:Y:S06]  /*8320*/  MEMBAR.ALL.CTA ;  /* 0x0000000000007992 */ /* 0x000bec0000008000 */
[----:B-----5:R-:W5:Y:S02]  /*8330*/  FENCE.VIEW.ASYNC.S ;  /* 0x00000000000073c6 */ /* 0x020f640000000000 */
[----:B-----5:R-:W-:Y:S06]  /*8340*/  BAR.SYNC.DEFER_BLOCKING 0x1, 0x80 ;  /* 0x0042000000007b1d */ /* 0x020fec0000010000 */
[----:B------:R-:W-:Y:S05]  /*8350*/  @P1 BRA `(.L_x_72) ;  /* 0x00000000002c1947 */ /* 0x000fea0003800000 */
[----:B------:R-:W-:Y:S01]  /*8360*/  S2UR UR12, SR_CTAID.Z ;  /* 0x00000000000c79c3 */ /* 0x000fe20000002700 */
[----:B------:R-:W-:Y:S01]  /*8370*/  R2UR UR8, R18 ;  /* 0x00000000120872ca */ /* 0x000fe200000e0000 */
[----:B------:R-:W-:Y:S01]  /*8380*/  ULDC.64 UR4, c[0x0][0x198] ;  /* 0x0000660000047ab9 */ /* 0x000fe20000000a00 */
[----:B------:R-:W-:Y:S02]  /*8390*/  USHF.L.U32 UR10, UR37, 0x6, URZ ;  /* 0x00000006250a7899 */ /* 0x000fe4000800063f */
[----:B------:R-:W-:Y:S01]  /*83a0*/  UIADD3 UR4, UP0, UR4, 0x670, URZ ;  /* 0x0000067004047890 */ /* 0x000fe2000ff1e03f */
[----:B------:R-:W-:Y:S02]  /*83b0*/  UMOV UR9, 0x60 ;  /* 0x0000006000097882 */ /* 0x000fe40000000000 */
[----:B------:R-:W5:Y:S01]  /*83c0*/  S2UR UR11, SR_CTAID.Y ;  /* 0x00000000000b79c3 */ /* 0x000f620000002600 */
[----:B------:R-:W-:-:S05]  /*83d0*/  UIADD3.X UR5, URZ, UR5, URZ, UP0, !UPT ;  /* 0x000000053f057290 */ /* 0x000fca00087fe43f */
[----:B------:R-:W-:-:S09]  /*83e0*/  UIADD3 UR8, UR8, -0x1200, URZ ;  /* 0xffffee0008087890 */ /* 0x000fd2000fffe03f */
[----:B-----5:R1:W-:Y:S02]  /*83f0*/  UTMASTG.4D [UR8], [UR4] ;  /* 0x00000008040073b5 */ /* 0x0203e40008018000 */
[----:B-1----:R0:W-:Y:S02]  /*8400*/  UTMACMDFLUSH ;  /* 0x00000000000079b7 */ /* 0x0021e40000000000 */
.L_x_72:
[----:B------:R-:W-:Y:S05]  /*8410*/  BSYNC B0 ;  /* 0x0000000000007941 */ /* 0x000fea0003800000 */
.L_x_71:
[----:B------:R-:W-:Y:S01]  /*8420*/  UIADD3 UR36, UR36, -0x1, URZ ;  /* 0xffffffff24247890 */ /* 0x000fe2000fffe03f */
[----:B------:R-:W-:-:S04]  /*8430*/  DEPBAR.LE SB0, 0x0 ;  /* 0x000080000000791a */ /* 0x000fc80000000000 */
[----:B------:R-:W-:-:S04]  /*8440*/  USHF.L.U32 UR4, UR36, 0x3, URZ ;  /* 0x0000000324047899 */ /* 0x000fc8000800063f */
[----:B------:R-:W-:-:S04]  /*8450*/  ULOP3.LUT UR4, UR4, 0x8, URZ, 0xe2, !UPT ;  /* 0x0000000804047892 */ /* 0x000fc8000f8ee23f */
[----:B------:R-:W-:-:S06]  /*8460*/  ULOP3.LUT UR4, UR4, 0x18, URZ, 0x3c, !UPT ;  /* 0x0000001804047892 */ /* 0x000fcc000f8e3c3f */
[----:B-123--:R-:W-:-:S04]  /*8470*/  MOV R0, UR4 ;  /* 0x0000000400007c02 */ /* 0x00efc80008000f00 */
[----:B------:R-:W-:Y:S01]  /*8480*/  SYNCS.ARRIVE.TRANS64.A1T0 RZ, [R0+UR38+0x1c090], RZ ;  /* 0x01c090ff00ff79a7 */ /* 0x000fe20008100026 */
[----:B------:R-:W-:Y:S05]  /*8490*/  EXIT ;  /* 0x000000000000794d */ /* 0x000fea0003800000 */
.L_x_6:
[----:B------:R-:W-:-:S08]  /*84a0*/  UISETP.NE.AND UP0, UPT, UR4, 0x1, UPT ;  /* 0x000000010400788c */ /* 0x000fd0000bf05270 */
[----:B------:R-:W1:-:S00]  /*84b0*/  USETMAXREG.DEALLOC.CTAPOOL 0x18 ;  /* 0x00000018000079c8 */ /* 0x000e4000080e0500 */
[----:B------:R-:W-:-:S13]  /*84c0*/  PLOP3.LUT P0, PT, PT, PT, UP0, 0x80, 0x0 ;  /* 0x000000000000781c */ /* 0x000fda0003f0f008 */
[----:B------:R-:W-:Y:S05]  /*84d0*/  @P0 EXIT ;  /* 0x000000000000094d */ /* 0x000fea0003800000 */
[----:B------:R-:W2:Y:S01]  /*84e0*/  S2UR UR11, SR_CTAID.X ;  /* 0x00000000000b79c3 */ /* 0x000ea20000002500 */
[----:B------:R-:W-:Y:S01]  /*84f0*/  ULDC UR4, c[0x0][0x28c] ;  /* 0x0000a30000047ab9 */ /* 0x000fe20000000800 */
[----:B------:R-:W-:Y:S01]  /*8500*/  ELECT P3, URZ, PT ;  /* 0x00000000003f782f */ /* 0x000fe20003860000 */
[----:B------:R-:W-:Y:S01]  /*8510*/  BSSY B0, `(.L_x_73) ;  /* 0x0000035000007945 */ /* 0x000fe20003800000 */
[----:B------:R-:W-:Y:S01]  /*8520*/  UIADD3 UR6, UR4, 0x3f, URZ ;  /* 0x0000003f04067890 */ /* 0x000fe2000fffe03f */
[----:B-1----:R-:W-:Y:S02]  /*8530*/  CS2R R2, SRZ ;  /* 0x0000000000027805 */ /* 0x002fe4000001ff00 */
[----:B------:R-:W-:Y:S01]  /*8540*/  MOV R7, RZ ;  /* 0x000000ff00077202 */ /* 0x000fe20000000f00 */
[----:B------:R-:W-:Y:S01]  /*8550*/  USHF.R.S32.HI UR7, URZ, 0x1f, UR6 ;  /* 0x0000001f3f077899 */ /* 0x000fe20008011406 */
[----:B------:R-:W1:Y:S03]  /*8560*/  S2UR UR28, SR_CTAID.Y ;  /* 0x00000000001c79c3 */ /* 0x000e660000002600 */
[----:B------:R-:W-:-:S04]  /*8570*/  ULEA.HI UR7, UR7, UR6, URZ, 0x6 ;  /* 0x0000000607077291 */ /* 0x000fc8000f8f303f */
[----:B------:R-:W-:Y:S01]  /*8580*/  USHF.R.S32.HI UR7, URZ, 0x6, UR7 ;  /* 0x000000063f077899 */ /* 0x000fe20008011407 */
[----:B------:R-:W3:Y:S01]  /*8590*/  S2UR UR29, SR_CTAID.Z ;  /* 0x00000000001d79c3 */ /* 0x000ee20000002700 */
[----:B--2---:R-:W-:-:S04]  /*85a0*/  USHF.L.U32 UR11, UR11, 0x7, URZ ;  /* 0x000000070b0b7899 */ /* 0x004fc8000800063f */
[----:B------:R-:W-:-:S04]  /*85b0*/  UIADD3 UR4, UR11, 0xbf, URZ ;  /* 0x000000bf0b047890 */ /* 0x000fc8000fffe03f */
[----:B------:R-:W-:-:S04]  /*85c0*/  USHF.R.U32.HI UR4, URZ, 0x6, UR4 ;  /* 0x000000063f047899 */ /* 0x000fc80008011604 */
[----:B------:R-:W-:-:S04]  /*85d0*/  UISETP.LT.AND UP0, UPT, UR4, UR7, UPT ;  /* 0x000000070400728c */ /* 0x000fc8000bf01270 */
[----:B------:R-:W-:Y:S01]  /*85e0*/  USEL UR4, UR4, UR7, UP0 ;  /* 0x0000000704047287 */ /* 0x000fe20008000000 */
[----:B-1-3--:R-:W-:Y:S11]  /*85f0*/  @!P3 BRA `(.L_x_74) ;  /* 0x000000000098b947 */ /* 0x00aff60003800000 */
[----:B------:R-:W1:Y:S01]  /*8600*/  S2R R4, SR_CgaCtaId ;  /* 0x0000000000047919 */ /* 0x000e620000008800 */
[----:B------:R-:W-:Y:S01]  /*8610*/  MOV R3, 0x400 ;  /* 0x0000040000037802 */ /* 0x000fe20000000f00 */
[----:B------:R-:W-:-:S03]  /*8620*/  IMAD.MOV.U32 R5, RZ, RZ, 0x1 ;  /* 0x00000001ff057424 */ /* 0x000fc600078e00ff */
[----:B-1----:R-:W-:Y:S02]  /*8630*/  LEA R4, R4, R3, 0x18 ;  /* 0x0000000304047211 */ /* 0x002fe400078ec0ff */
[----:B------:R-:W-:-:S04]  /*8640*/  SHF.L.U32 R3, R5, 0x1f, RZ ;  /* 0x0000001f05037819 */ /* 0x000fc800000006ff */
[----:B------:R-:W1:Y:S02]  /*8650*/  SYNCS.PHASECHK.TRANS64.TRYWAIT P0, [R4+URZ+0x1c060], R3 ;  /* 0x01c06003040075a7 */ /* 0x000e64000800017f */
[----:B-1----:R-:W-:Y:S05]  /*8660*/  @!P0 BRA `(.L_x_75) ;  /* 0x0000001400248947 */ /* 0x002fea0003800000 */
.L_x_112:
[----:B------:R-:W-:Y:S01]  /*8670*/  ULOP3.LUT UR6, UR5, 0x2, URZ, 0xfc, !UPT ;  /* 0x0000000205067892 */ /* 0x000fe2000f8efc3f */
[----:B-1----:R-:W-:-:S03]  /*8680*/  @P2 MOV R3, 0x4000 ;  /* 0x0000400000032802 */ /* 0x002fc60000000f00 */
[----:B------:R-:W-:Y:S01]  /*8690*/  UPRMT UR6, UR6, 0x9910, URZ ;  /* 0x0000991006067896 */ /* 0x000fe2000800003f */
[----:B------:R1:W-:Y:S03]  /*86a0*/  @P2 SYNCS.ARRIVE.TRANS64 RZ, [R4+URZ+0x1c050], R3 ;  /* 0x01c0500304ff29a7 */ /* 0x0003e6000800003f */
[----:B------:R-:W-:-:S06]  /*86b0*/  UISETP.NE.AND UP0, UPT, UR6, 0x2, UPT ;  /* 0x000000020600788c */ /* 0x000fcc000bf05270 */
[----:B------:R-:W-:-:S13]  /*86c0*/  PLOP3.LUT P0, PT, PT, PT, UP0, 0x80, 0x0 ;  /* 0x000000000000781c */ /* 0x000fda0003f0f008 */
[----:B-1----:R-:W-:Y:S05]  /*86d0*/  @P0 BRA `(.L_x_76) ;  /* 0x0000000000040947 */ /* 0x002fea0003800000 */
[----:B------:R-:W-:Y:S01]  /*86e0*/  BPT.TRAP 0x1 ;  /* 0x000000040000795c */ /* 0x000fe20000300000 */
.L_x_76:
[----:B------:R-:W-:-:S04]  /*86f0*/  LOP3.LUT P0, RZ, R0, 0x1f, RZ, 0xc0, !PT ;  /* 0x0000001f00ff7812 */ /* 0x000fc8000780c0ff */
[----:B------:R-:W-:-:S13]  /*8700*/  PLOP3.LUT P0, PT, P0, P2, PT, 0x2a, 0x0 ;  /* 0x000000000000781c */ /* 0x000fda0000704572 */
[----:B------:R-:W-:Y:S05]  /*8710*/  @P0 BRA `(.L_x_77) ;  /* 0x0000000000040947 */ /* 0x000fea0003800000 */
[----:B------:R-:W-:Y:S01]  /*8720*/  BPT.TRAP 0x1 ;  /* 0x000000040000795c */ /* 0x000fe20000300000 */
.L_x_77:
[----:B------:R-:W-:Y:S01]  /*8730*/  R2UR UR8, R4 ;  /* 0x00000000040872ca */ /* 0x000fe200000e0000 */
[----:B------:R-:W-:Y:S01]  /*8740*/  ULDC.64 UR6, c[0x0][0x198] ;  /* 0x0000660000067ab9 */ /* 0x000fe20000000a00 */
[----:B------:R-:W-:Y:S01]  /*8750*/  UMOV UR14, 0x0 ;  /* 0x00000000000e7882 */ /* 0x000fe20000000000 */
[----:B------:R-:W-:Y:S01]  /*8760*/  UIADD3 UR6, UP0, UR6, 0xf0, URZ ;  /* 0x000000f006067890 */ /* 0x000fe2000ff1e03f */
[----:B------:R-:W-:Y:S01]  /*8770*/  MOV R7, 0x40 ;  /* 0x0000004000077802 */ /* 0x000fe20000000f00 */
[----:B------:R-:W-:Y:S01]  /*8780*/  UMOV UR15, 0x10000000 ;  /* 0x10000000000f7882 */ /* 0x000fe20000000000 */
[----:B------:R-:W-:Y:S01]  /*8790*/  UMOV UR10, URZ ;  /* 0x0000003f000a7c82 */ /* 0x000fe20008000000 */
[----:B------:R-:W-:Y:S01]  /*87a0*/  UIADD3.X UR7, URZ, UR7, URZ, UP0, !UPT ;  /* 0x000000073f077290 */ /* 0x000fe200087fe43f */
[----:B------:R-:W-:Y:S01]  /*87b0*/  MOV R3, 0x1 ;  /* 0x0000000100037802 */ /* 0x000fe20000000f00 */
[----:B------:R-:W-:Y:S01]  /*87c0*/  UMOV UR12, UR28 ;  /* 0x0000001c000c7c82 */ /* 0x000fe20008000000 */
[----:B------:R-:W-:Y:S01]  /*87d0*/  UMOV UR13, UR29 ;  /* 0x0000001d000d7c82 */ /* 0x000fe20008000000 */
[----:B------:R-:W-:Y:S01]  /*87e0*/  UMOV UR26, 0x40 ;  /* 0x00000040001a7882 */ /* 0x000fe20000000000 */
[----:B------:R-:W-:Y:S01]  /*87f0*/  UMOV UR27, UR11 ;  /* 0x0000000b001b7c82 */ /* 0x000fe20008000000 */
[----:B------:R-:W-:-:S02]  /*8800*/  UIADD3 UR9, UR8, 0x1c050, URZ ;  /* 0x0001c05008097890 */ /* 0x000fc4000fffe03f */
[----:B------:R-:W-:-:S05]  /*8810*/  UIADD3 UR24, UR8, 0x2000, URZ ;  /* 0x0000200008187890 */ /* 0x000fca000fffe03f */
[----:B------:R-:W-:Y:S02]  /*8820*/  UMOV UR25, UR9 ;  /* 0x0000000900197c82 */ /* 0x000fe40008000000 */
[----:B------:R1:W-:Y:S02]  /*8830*/  UTMALDG.4D [UR8], [UR6], desc[UR14] ;  /* 0x00000e08060075b4 */ /* 0x0003e40008019000 */
[----:B------:R1:W-:Y:S02]  /*8840*/  UTMALDG.4D [UR24], [UR6], desc[UR14] ;  /* 0x00000e18060075b4 */ /* 0x0003e40008019000 */
[----:B-1----:R-:W-:Y:S01]  /*8850*/  NOP ;  /* 0x0000000000007918 */ /* 0x002fe20000000000 */
.L_x_74:
[----:B------:R-:W-:Y:S05]  /*8860*/  BSYNC B0 ;  /* 0x0000000000007941 */ /* 0x000fea0003800000 */
.L_x_73:
[----:B------:R-:W-:Y:S01]  /*8870*/  ISETP.LT.AND P4, PT, RZ, UR4, P3 ;  /* 0x00000004ff007c0c */ /* 0x000fe20009f81270 */
[----:B------:R-:W-:-:S12]  /*8880*/  BSSY B0, `(.L_x_78) ;  /* 0x0000029000007945 */ /* 0x000fd80003800000 */
[----:B------:R-:W-:Y:S05]  /*8890*/  @!P4 BRA `(.L_x_79) ;  /* 0x00000000009cc947 */ /* 0x000fea0003800000 */
[----:B------:R-:W1:Y:S01]  /*88a0*/  S2R R5, SR_CgaCtaId ;  /* 0x0000000000057919 */ /* 0x000e620000008800 */
[----:B------:R-:W-:-:S04]  /*88b0*/  MOV R2, 0x400 ;  /* 0x0000040000027802 */ /* 0x000fc80000000f00 */
[----:B-1----:R-:W-:Y:S01]  /*88c0*/  LEA R2, R5, R2, 0x18 ;  /* 0x0000000205027211 */ /* 0x002fe200078ec0ff */
[----:B------:R-:W-:-:S05]  /*88d0*/  IMAD.MOV.U32 R5, RZ, RZ, 0x1 ;  /* 0x00000001ff057424 */ /* 0x000fca00078e00ff */
[----:B------:R-:W-:-:S04]  /*88e0*/  SHF.L.U32 R5, R5, 0x1f, RZ ;  /* 0x0000001f05057819 */ /* 0x000fc800000006ff */
[----:B------:R-:W1:Y:S02]  /*88f0*/  SYNCS.PHASECHK.TRANS64.TRYWAIT P0, [R2+URZ+0x1c028], R5 ;  /* 0x01c02805020075a7 */ /* 0x000e64000800017f */
[----:B-1----:R-:W-:Y:S05]  /*8900*/  @!P0 BRA `(.L_x_80) ;  /* 0x0000001000908947 */ /* 0x002fea0003800000 */
.L_x_113:
        /* <DEDUP_REMOVED lines=8> */
.L_x_81:
[----:B------:R-:W-:-:S04]  /*8990*/  LOP3.LUT P0, RZ, R0, 0x1f, RZ, 0xc0, !PT ;  /* 0x0000001f00ff7812 */ /* 0x000fc8000780c0ff */
[----:B------:R-:W-:-:S13]  /*89a0*/  PLOP3.LUT P0, PT, P0, P2, PT, 0x2a, 0x0 ;  /* 0x000000000000781c */ /* 0x000fda0000704572 */
[----:B------:R-:W-:Y:S05]  /*89b0*/  @P0 BRA `(.L_x_82) ;  /* 0x0000000000040947 */ /* 0x000fea0003800000 */
[----:B------:R-:W-:Y:S01]  /*89c0*/  BPT.TRAP 0x1 ;  /* 0x000000040000795c */ /* 0x000fe20000300000 */
.L_x_82:
[----:B------:R-:W-:Y:S01]  /*89d0*/  R2UR UR16, R2 ;  /* 0x00000000021072ca */ /* 0x000fe200000e0000 */
[----:B------:R-:W-:Y:S01]  /*89e0*/  ULDC.64 UR6, c[0x0][0x198] ;  /* 0x0000660000067ab9 */ /* 0x000fe20000000a00 */
[----:B------:R-:W-:Y:S01]  /*89f0*/  UMOV UR27, URZ ;  /* 0x0000003f001b7c82 */ /* 0x000fe20008000000 */
[----:B------:R-:W-:Y:S01]  /*8a00*/  UIADD3 UR6, UP0, UR6, 0x1f0, URZ ;  /* 0x000001f006067890 */ /* 0x000fe2000ff1e03f */
[----:B------:R-:W-:Y:S01]  /*8a10*/  MOV R2, 0x1 ;  /* 0x0000000100027802 */ /* 0x000fe20000000f00 */
[----:B------:R-:W-:Y:S01]  /*8a20*/  UMOV UR8, 0x0 ;  /* 0x0000000000087882 */ /* 0x000fe20000000000 */
[----:B------:R-:W-:Y:S01]  /*8a30*/  UMOV UR9, 0x10000000 ;  /* 0x1000000000097882 */ /* 0x000fe20000000000 */
[----:B------:R-:W-:Y:S01]  /*8a40*/  UIADD3.X UR7, URZ, UR7, URZ, UP0, !UPT ;  /* 0x000000073f077290 */ /* 0x000fe200087fe43f */
[----:B------:R-:W-:Y:S01]  /*8a50*/  UMOV UR26, URZ ;  /* 0x0000003f001a7c82 */ /* 0x000fe20008000000 */
[----:B------:R-:W-:Y:S01]  /*8a60*/  UMOV UR18, 0x40 ;  /* 0x0000004000127882 */ /* 0x000fe20000000000 */
[----:B------:R-:W-:Y:S01]  /*8a70*/  UMOV UR20, UR28 ;  /* 0x0000001c00147c82 */ /* 0x000fe20008000000 */
[----:B------:R-:W-:-:S02]  /*8a80*/  UMOV UR21, UR29 ;  /* 0x0000001d00157c82 */ /* 0x000fc40008000000 */
[----:B------:R-:W-:Y:S02]  /*8a90*/  UIADD3 UR24, UR16, 0x8000, URZ ;  /* 0x0000800010187890 */ /* 0x000fe4000fffe03f */
[----:B------:R-:W-:Y:S02]  /*8aa0*/  UIADD3 UR25, UR16, 0x1c000, URZ ;  /* 0x0001c00010197890 */ /* 0x000fe4000fffe03f */
[----:B------:R-:W-:Y:S01]  /*8ab0*/  UIADD3 UR16, UR16, 0xa000, URZ ;  /* 0x0000a00010107890 */ /* 0x000fe2000fffe03f */
[----:B------:R-:W-:-:S04]  /*8ac0*/  UMOV UR19, UR27 ;  /* 0x0000001b00137c82 */ /* 0x000fc80008000000 */
[----:B------:R-:W-:Y:S02]  /*8ad0*/  UMOV UR17, UR25 ;  /* 0x0000001900117c82 */ /* 0x000fe40008000000 */
[----:B------:R1:W-:Y:S02]  /*8ae0*/  UTMALDG.4D [UR24], [UR6], desc[UR8] ;  /* 0x00000818060075b4 */ /* 0x0003e40008019000 */
[----:B------:R1:W-:Y:S02]  /*8af0*/  UTMALDG.4D [UR16], [UR6], desc[UR8] ;  /* 0x00000810060075b4 */ /* 0x0003e40008019000 */
[----:B-1----:R-:W-:Y:S01]  /*8b00*/  NOP ;  /* 0x0000000000007918 */ /* 0x002fe20000000000 */
.L_x_79:
[----:B------:R-:W-:Y:S05]  /*8b10*/  BSYNC B0 ;  /* 0x0000000000007941 */ /* 0x000fea0003800000 */
.L_x_78:
[----:B------:R-:W-:Y:S04]  /*8b20*/  BSSY B0, `(.L_x_83) ;  /* 0x000002c000007945 */ /* 0x000fe80003800000 */
[----:B------:R-:W-:Y:S05]  /*8b30*/  @!P3 BRA `(.L_x_84) ;  /* 0x0000000000a8b947 */ /* 0x000fea0003800000 */
[----:B------:R-:W1:Y:S01]  /*8b40*/  S2R R5, SR_CgaCtaId ;  /* 0x0000000000057919 */ /* 0x000e620000008800 */
[----:B------:R-:W-:-:S04]  /*8b50*/  MOV R4, 0x400 ;  /* 0x0000040000047802 */ /* 0x000fc80000000f00 */
[----:B-1----:R-:W-:Y:S02]  /*8b60*/  LEA R6, R5, R4, 0x18 ;  /* 0x0000000405067211 */ /* 0x002fe400078ec0ff */
[----:B------:R-:W-:-:S03]  /*8b70*/  MOV R5, 0x1 ;  /* 0x0000000100057802 */ /* 0x000fc60000000f00 */
[----:B------:R-:W-:Y:S01]  /*8b80*/  IMAD R4, R3, 0x8, R6 ;  /* 0x0000000803047824 */ /* 0x000fe200078e0206 */
[----:B------:R-:W-:-:S04]  /*8b90*/  SHF.L.U32 R5, R5, 0x1f, RZ ;  /* 0x0000001f05057819 */ /* 0x000fc800000006ff */
[----:B------:R-:W1:Y:S02]  /*8ba0*/  SYNCS.PHASECHK.TRANS64.TRYWAIT P0, [R4+URZ+0x1c060], R5 ;  /* 0x01c06005040075a7 */ /* 0x000e64000800017f */
[----:B-1----:R-:W-:Y:S05]  /*8bb0*/  @!P0 BRA `(.L_x_85) ;  /* 0x0000000c00f88947 */ /* 0x002fea0003800000 */
.L_x_114:
        /* <DEDUP_REMOVED lines=8> */
.L_x_86:
[----:B------:R-:W-:-:S04]  /*8c40*/  LOP3.LUT P0, RZ, R0, 0x1f, RZ, 0xc0, !PT ;  /* 0x0000001f00ff7812 */ /* 0x000fc8000780c0ff */
[----:B------:R-:W-:-:S13]  /*8c50*/  PLOP3.LUT P0, PT, P0, P2, PT, 0x2a, 0x0 ;  /* 0x000000000000781c */ /* 0x000fda0000704572 */
[----:B------:R-:W-:Y:S05]  /*8c60*/  @P0 BRA `(.L_x_87) ;  /* 0x0000000000040947 */ /* 0x000fea0003800000 */
[----:B------:R-:W-:Y:S01]  /*8c70*/  BPT.TRAP 0x1 ;  /* 0x000000040000795c */ /* 0x000fe20000300000 */
.L_x_87:
[----:B------:R-:W-:Y:S01]  /*8c80*/  R2UR UR16, R3 ;  /* 0x00000000031072ca */ /* 0x000fe200000e0000 */
[----:B------:R-:W-:Y:S01]  /*8c90*/  ULDC.64 UR8, c[0x0][0x198] ;  /* 0x0000660000087ab9 */ /* 0x000fe20000000a00 */
[----:B------:R-:W-:Y:S01]  /*8ca0*/  R2UR UR6, R6 ;  /* 0x00000000060672ca */ /* 0x000fe200000e0000 */
[----:B------:R-:W-:Y:S01]  /*8cb0*/  UIADD3 UR8, UP0, UR8, 0xf0, URZ ;  /* 0x000000f008087890 */ /* 0x000fe2000ff1e03f */
[----:B------:R-:W-:Y:S01]  /*8cc0*/  R2UR UR19, R7 ;  /* 0x00000000071372ca */ /* 0x000fe200000e0000 */
[----:B------:R-:W-:Y:S01]  /*8cd0*/  UMOV UR12, 0x0 ;  /* 0x00000000000c7882 */ /* 0x000fe20000000000 */
[----:B------:R-:W-:Y:S01]  /*8ce0*/  R2UR UR17, R4 ;  /* 0x00000000041172ca */ /* 0x000fe200000e0000 */
[----:B------:R-:W-:Y:S01]  /*8cf0*/  UIADD3.X UR9, URZ, UR9, URZ, UP0, !UPT ;  /* 0x000000093f097290 */ /* 0x000fe200087fe43f */
[----:B------:R-:W-:Y:S01]  /*8d00*/  UMOV UR13, 0x10000000 ;  /* 0x10000000000d7882 */ /* 0x000fe20000000000 */
[----:B------:R-:W-:Y:S01]  /*8d10*/  UMOV UR18, URZ ;  /* 0x0000003f00127c82 */ /* 0x000fe20008000000 */
[----:B------:R-:W-:Y:S01]  /*8d20*/  UMOV UR20, UR28 ;  /* 0x0000001c00147c82 */ /* 0x000fe20008000000 */
[----:B------:R-:W-:Y:S01]  /*8d30*/  UMOV UR21, UR29 ;  /* 0x0000001d00157c82 */ /* 0x000fe20008000000 */
[----:B------:R-:W-:-:S03]  /*8d40*/  UMOV UR26, 0x40 ;  /* 0x00000040001a7882 */ /* 0x000fc60000000000 */
[----:B------:R-:W-:Y:S02]  /*8d50*/  ULEA UR16, UR16, UR6, 0xe ;  /* 0x0000000610107291 */ /* 0x000fe4000f8e703f */
[----:B------:R-:W-:Y:S02]  /*8d60*/  UIADD3 UR19, UR11, UR19, URZ ;  /* 0x000000130b137290 */ /* 0x000fe4000fffe03f */
[----:B------:R-:W-:Y:S02]  /*8d70*/  UIADD3 UR17, UR17, 0x1c050, URZ ;  /* 0x0001c05011117890 */ /* 0x000fe4000fffe03f */
[----:B------:R-:W-:-:S03]  /*8d80*/  UIADD3 UR24, UR16, 0x2000, URZ ;  /* 0x0000200010187890 */ /* 0x000fc6000fffe03f */
[----:B------:R-:W-:Y:S02]  /*8d90*/  UMOV UR27, UR19 ;  /* 0x00000013001b7c82 */ /* 0x000fe40008000000 */
[----:B------:R-:W-:Y:S02]  /*8da0*/  UMOV UR25, UR17 ;  /* 0x0000001100197c82 */ /* 0x000fe40008000000 */
[----:B------:R1:W-:Y:S02]  /*8db0*/  UTMALDG.4D [UR16], [UR8], desc[UR12] ;  /* 0x00000c10080075b4 */ /* 0x0003e40008019000 */
[----:B------:R1:W-:Y:S02]  /*8dc0*/  UTMALDG.4D [UR24], [UR8], desc[UR12] ;  /* 0x00000c18080075b4 */ /* 0x0003e40008019000 */
[----:B-1----:R-:W-:Y:S01]  /*8dd0*/  NOP ;  /* 0x0000000000007918 */ /* 0x002fe20000000000 */
.L_x_84:
[----:B------:R-:W-:Y:S05]  /*8de0*/  BSYNC B0 ;  /* 0x0000000000007941 */ /* 0x000fea0003800000 */
.L_x_83:
[----:B------:R-:W-:Y:S01]  /*8df0*/  BSSY B0, `(.L_x_88) ;  /* 0x000002e000007945 */ /* 0x000fe20003800000 */
[----:B------:R-:W-:-:S03]  /*8e00*/  MOV R8, RZ ;  /* 0x000000ff00087202 */ /* 0x000fc60000000f00 */
        /* <DEDUP_REMOVED lines=9> */
.L_x_115:
        /* <DEDUP_REMOVED lines=8> */
.L_x_91:
[----:B------:R-:W-:-:S04]  /*8f20*/  LOP3.LUT P0, RZ, R0, 0x1f, RZ, 0xc0, !PT ;  /* 0x0000001f00ff7812 */ /* 0x000fc8000780c0ff */
[----:B------:R-:W-:-:S13]  /*8f30*/  PLOP3.LUT P0, PT, P0, P2, PT, 0x2a, 0x0 ;  /* 0x000000000000781c */ /* 0x000fda0000704572 */
[----:B------:R-:W-:Y:S05]  /*8f40*/  @P0 BRA `(.L_x_92) ;  /* 0x0000000000040947 */ /* 0x000fea0003800000 */
[----:B------:R-:W-:Y:S01]  /*8f50*/  BPT.TRAP 0x1 ;  /* 0x000000040000795c */ /* 0x000fe20000300000 */
.L_x_92:
[C---:B------:R-:W-:Y:S01]  /*8f60*/  LEA R5, R2.reuse, R5, 0xe ;  /* 0x0000000502057211 */ /* 0x040fe200078e70ff */
[----:B------:R-:W-:Y:S01]  /*8f70*/  ULDC.64 UR6, c[0x0][0x198] ;  /* 0x0000660000067ab9 */ /* 0x000fe20000000a00 */
[----:B------:R-:W-:Y:S01]  /*8f80*/  R2UR UR17, R3 ;  /* 0x00000000031172ca */ /* 0x000fe200000e0000 */
[----:B------:R-:W-:Y:S01]  /*8f90*/  UIADD3 UR6, UP0, UR6, 0x2f0, URZ ;  /* 0x000002f006067890 */ /* 0x000fe2000ff1e03f */
[----:B------:R-:W-:Y:S01]  /*8fa0*/  R2UR UR24, R5 ;  /* 0x00000000051872ca */ /* 0x000fe200000e0000 */
[----:B------:R-:W-:Y:S01]  /*8fb0*/  UMOV UR19, URZ ;  /* 0x0000003f00137c82 */ /* 0x000fe20008000000 */
[----:B------:R-:W-:Y:S01]  /*8fc0*/  UMOV UR8, 0x0 ;  /* 0x0000000000087882 */ /* 0x000fe20000000000 */
[----:B------:R-:W-:Y:S01]  /*8fd0*/  UIADD3.X UR7, URZ, UR7, URZ, UP0, !UPT ;  /* 0x000000073f077290 */ /* 0x000fe200087fe43f */
[----:B------:R-:W-:Y:S01]  /*8fe0*/  MOV R8, 0x1 ;  /* 0x0000000100087802 */ /* 0x000fe20000000f00 */
[----:B------:R-:W-:Y:S01]  /*8ff0*/  UMOV UR9, 0x10000000 ;  /* 0x1000000000097882 */ /* 0x000fe20000000000 */
[----:B------:R-:W-:Y:S01]  /*9000*/  UMOV UR18, URZ ;  /* 0x0000003f00127c82 */ /* 0x000fe20008000000 */
[----:B------:R-:W-:Y:S01]  /*9010*/  UMOV UR20, UR28 ;  /* 0x0000001c00147c82 */ /* 0x000fe20008000000 */
[----:B------:R-:W-:Y:S01]  /*9020*/  UMOV UR21, UR29 ;  /* 0x0000001d00157c82 */ /* 0x000fe20008000000 */
[----:B------:R-:W-:Y:S01]  /*9030*/  UMOV UR26, 0x40 ;  /* 0x00000040001a7882 */ /* 0x000fe20000000000 */
[----:B------:R-:W-:Y:S01]  /*9040*/  UMOV UR27, UR19 ;  /* 0x00000013001b7c82 */ /* 0x000fe20008000000 */
[----:B------:R-:W-:Y:S01]  /*9050*/  UIADD3 UR17, UR17, 0x1c000, URZ ;  /* 0x0001c00011117890 */ /* 0x000fe2000fffe03f */
[----:B------:R-:W-:Y:S01]  /*9060*/  VIADD R2, R2, 0x1 ;  /* 0x0000000102027836 */ /* 0x000fe20000000000 */
[----:B------:R-:W-:-:S02]  /*9070*/  UIADD3 UR16, UR24, 0x8000, URZ ;  /* 0x0000800018107890 */ /* 0x000fc4000fffe03f */
[----:B------:R-:W-:-:S03]  /*9080*/  UIADD3 UR24, UR24, 0xa000, URZ ;  /* 0x0000a00018187890 */ /* 0x000fc6000fffe03f */
[----:B------:R-:W-:-:S04]  /*9090*/  UMOV UR25, UR17 ;  /* 0x0000001100197c82 */ /* 0x000fc80008000000 */
[----:B------:R1:W-:Y:S02]  /*90a0*/  UTMALDG.4D [UR16], [UR6], desc[UR8] ;  /* 0x00000810060075b4 */ /* 0x0003e40008019000 */
[----:B------:R1:W-:Y:S02]  /*90b0*/  UTMALDG.4D [UR24], [UR6], desc[UR8] ;  /* 0x00000818060075b4 */ /* 0x0003e40008019000 */
[----:B-1----:R-:W-:Y:S01]  /*90c0*/  NOP ;  /* 0x0000000000007918 */ /* 0x002fe20000000000 */
.L_x_89:
[----:B------:R-:W-:Y:S05]  /*90d0*/  BSYNC B0 ;  /* 0x0000000000007941 */ /* 0x000fea0003800000 */
.L_x_88:
[----:B------:R-:W-:-:S04]  /*90e0*/  MOV R3, UR4 ;  /* 0x0000000400037c02 */ /* 0x000fc80008000f00 */
[----:B------:R-:W-:-:S13]  /*90f0*/  ISETP.GE.AND P0, PT, R3, 0x2, PT ;  /* 0x000000020300780c */ /* 0x000fda0003f06270 */
[----:B------:R-:W-:Y:S05]  /*9100*/  @!P0 EXIT ;  /* 0x000000000000894d */ /* 0x000fea0003800000 */
[----:B------:R-:W-:Y:S01]  /*9110*/  USHF.L.U32 UR6, UR4, 0x1, URZ ;  /* 0x0000000104067899 */ /* 0x000fe2000800063f */
[----:B------:R-:W-:Y:S01]  /*9120*/  LOP3.LUT P0, RZ, R0, 0x1f, RZ, 0xc0, !PT ;  /* 0x0000001f00ff7812 */ /* 0x000fe2000780c0ff */
[----:B------:R-:W-:Y:S01]  /*9130*/  BSSY B0, `(.L_x_93) ;  /* 0x0000065000007945 */ /* 0x000fe20003800000 */
[----:B------:R-:W-:Y:S02]  /*9140*/  MOV R3, UR5 ;  /* 0x0000000500037c02 */ /* 0x000fe40008000f00 */
[----:B------:R-:W-:Y:S01]  /*9150*/  PLOP3.LUT P0, PT, P0, P2, PT, 0x2a, 0x0 ;  /* 0x000000000000781c */ /* 0x000fe20000704572 */
[----:B------:R-:W-:Y:S01]  /*9160*/  IMAD.U32 R9, RZ, RZ, UR6 ;  /* 0x00000006ff097e24 */ /* 0x000fe2000f8e00ff */
[----:B------:R-:W-:Y:S02]  /*9170*/  LOP3.LUT R3, R3, 0x2, RZ, 0xfc, !PT ;  /* 0x0000000203037812 */ /* 0x000fe400078efcff */
[----:B------:R-:W-:-:S09]  /*9180*/  MOV R0, 0x1 ;  /* 0x0000000100007802 */ /* 0x000fd20000000f00 */
.L_x_104:
[----:B------:R-:W-:Y:S04]  /*9190*/  BSSY B1, `(.L_x_94) ;  /* 0x000002c000017945 */ /* 0x000fe80003800000 */
[----:B------:R-:W-:Y:S05]  /*91a0*/  @!P3 BRA `(.L_x_95) ;  /* 0x0000000000a8b947 */ /* 0x000fea0003800000 */
[----:B------:R-:W1:Y:S01]  /*91b0*/  S2R R5, SR_CgaCtaId ;  /* 0x0000000000057919 */ /* 0x000e620000008800 */
[----:B------:R-:W-:-:S04]  /*91c0*/  MOV R4, 0x400 ;  /* 0x0000040000047802 */ /* 0x000fc80000000f00 */
[----:B-1----:R-:W-:Y:S02]  /*91d0*/  LEA R5, R5, R4, 0x18 ;  /* 0x0000000405057211 */ /* 0x002fe400078ec0ff */
[----:B------:R-:W-:Y:S02]  /*91e0*/  SHF.L.U32 R4, R0, 0x1f, RZ ;  /* 0x0000001f00047819 */ /* 0x000fe400000006ff */
[----:B------:R-:W-:-:S04]  /*91f0*/  LEA R7, R2, R5, 0x3 ;  /* 0x0000000502077211 */ /* 0x000fc800078e18ff */
[----:B------:R-:W1:Y:S02]  /*9200*/  SYNCS.PHASECHK.TRANS64.TRYWAIT P4, [R7+URZ+0x1c028], R4 ;  /* 0x01c02804070075a7 */ /* 0x000e64000808017f */
[----:B-1----:R-:W-:Y:S05]  /*9210*/  @!P4 BRA `(.L_x_96) ;  /* 0x000000080088c947 */ /* 0x002fea0003800000 */
.L_x_116:
[----:B-1----:R-:W-:-:S04]  /*9220*/  @P2 MOV R4, 0x4000 ;  /* 0x0000400000042802 */ /* 0x002fc80000000f00 */
[----:B------:R1:W-:Y:S02]  /*9230*/  @P2 SYNCS.ARRIVE.TRANS64 RZ, [R7+URZ+0x1c000], R4 ;  /* 0x01c0000407ff29a7 */ /* 0x0003e4000800003f */
[----:B-1----:R-:W-:-:S04]  /*9240*/  PRMT R4, R3, 0x9910, RZ ;  /* 0x0000991003047816 */ /* 0x002fc800000000ff */
[----:B------:R-:W-:-:S13]  /*9250*/  ISETP.NE.AND P4, PT, R4, 0x2, PT ;  /* 0x000000020400780c */ /* 0x000fda0003f85270 */
[----:B------:R-:W-:Y:S05]  /*9260*/  @P4 BRA `(.L_x_97) ;  /* 0x0000000000044947 */ /* 0x000fea0003800000 */
[----:B------:R-:W-:Y:S01]  /*9270*/  BPT.TRAP 0x1 ;  /* 0x000000040000795c */ /* 0x000fe20000300000 */
.L_x_97:
[----:B------:R-:W-:Y:S05]  /*9280*/  @P0 BRA `(.L_x_98) ;  /* 0x0000000000040947 */ /* 0x000fea0003800000 */
[----:B------:R-:W-:Y:S01]  /*9290*/  BPT.TRAP 0x1 ;  /* 0x000000040000795c */ /* 0x000fe20000300000 */
.L_x_98:
[----:B------:R-:W-:Y:S01]  /*92a0*/  LEA R5, R2, R5, 0xe ;  /* 0x0000000502057211 */ /* 0x000fe200078e70ff */
[----:B------:R-:W-:Y:S01]  /*92b0*/  ULDC.64 UR6, c[0x0][0x198] ;  /* 0x0000660000067ab9 */ /* 0x000fe20000000a00 */
[----:B------:R-:W-:Y:S01]  /*92c0*/  R2UR UR25, R7 ;  /* 0x00000000071972ca */ /* 0x000fe200000e0000 */
[----:B------:R-:W-:Y:S01]  /*92d0*/  UIADD3 UR6, UP0, UR6, 0x1f0, URZ ;  /* 0x000001f006067890 */ /* 0x000fe2000ff1e03f */
[----:B------:R-:W-:Y:S01]  /*92e0*/  R2UR UR16, R5 ;  /* 0x00000000051072ca */ /* 0x000fe200000e0000 */
[----:B------:R-:W-:Y:S01]  /*92f0*/  UMOV UR8, 0x0 ;  /* 0x0000000000087882 */ /* 0x000fe20000000000 */
[----:B------:R-:W-:Y:S01]  /*9300*/  R2UR UR27, R8 ;  /* 0x00000000081b72ca */ /* 0x000fe200000e0000 */
[----:B------:R-:W-:Y:S01]  /*9310*/  UIADD3.X UR7, URZ, UR7, URZ, UP0, !UPT ;  /* 0x000000073f077290 */ /* 0x000fe200087fe43f */
[----:B------:R-:W-:Y:S01]  /*9320*/  VIADD R2, R2, 0x1 ;  /* 0x0000000102027836 */ /* 0x000fe20000000000 */
[----:B------:R-:W-:Y:S01]  /*9330*/  UMOV UR9, 0x10000000 ;  /* 0x1000000000097882 */ /* 0x000fe20000000000 */
[----:B------:R-:W-:Y:S01]  /*9340*/  UMOV UR26, URZ ;  /* 0x0000003f001a7c82 */ /* 0x000fe20008000000 */
[----:B------:R-:W-:Y:S01]  /*9350*/  UMOV UR18, 0x40 ;  /* 0x0000004000127882 */ /* 0x000fe20000000000 */
[----:B------:R-:W-:Y:S01]  /*9360*/  UMOV UR20, UR28 ;  /* 0x0000001c00147c82 */ /* 0x000fe20008000000 */
[----:B------:R-:W-:Y:S01]  /*9370*/  UMOV UR21, UR29 ;  /* 0x0000001d00157c82 */ /* 0x000fe20008000000 */
[----:B------:R-:W-:Y:S01]  /*9380*/  ISETP.NE.AND P4, PT, R2, 0x5, PT ;  /* 0x000000050200780c */ /* 0x000fe20003f85270 */
[----:B------:R-:W-:-:S02]  /*9390*/  UIADD3 UR25, UR25, 0x1c000, URZ ;  /* 0x0001c00019197890 */ /* 0x000fc4000fffe03f */
[----:B------:R-:W-:Y:S01]  /*93a0*/  UIADD3 UR24, UR16, 0x8000, URZ ;  /* 0x0000800010187890 */ /* 0x000fe2000fffe03f */
[----:B------:R-:W-:Y:S01]  /*93b0*/  SEL R5, RZ, 0x1, P4 ;  /* 0x00000001ff057807 */ /* 0x000fe20002000000 */
[----:B------:R-:W-:Y:S01]  /*93c0*/  USHF.L.U32 UR27, UR27, 0x6, URZ ;  /* 0x000000061b1b7899 */ /* 0x000fe2000800063f */
[----:B------:R-:W-:Y:S01]  /*93d0*/  SEL R2, R2, RZ, P4 ;  /* 0x000000ff02027207 */ /* 0x000fe20002000000 */
[----:B------:R-:W-:Y:S01]  /*93e0*/  UIADD3 UR16, UR16, 0xa000, URZ ;  /* 0x0000a00010107890 */ /* 0x000fe2000fffe03f */
[----:B------:R-:W-:Y:S01]  /*93f0*/  LOP3.LUT R0, R0, R5, RZ, 0x3c, !PT ;  /* 0x0000000500007212 */ /* 0x000fe200078e3cff */
[----:B------:R-:W-:-:S03]  /*9400*/  UMOV UR17, UR25 ;  /* 0x0000001900117c82 */ /* 0x000fc60008000000 */
[----:B------:R-:W-:Y:S02]  /*9410*/  UMOV UR19, UR27 ;  /* 0x0000001b00137c82 */ /* 0x000fe40008000000 */
[----:B------:R1:W-:Y:S02]  /*9420*/  UTMALDG.4D [UR24], [UR6], desc[UR8] ;  /* 0x00000818060075b4 */ /* 0x0003e40008019000 */
[----:B------:R1:W-:Y:S02]  /*9430*/  UTMALDG.4D [UR16], [UR6], desc[UR8] ;  /* 0x00000810060075b4 */ /* 0x0003e40008019000 */
[----:B-1----:R-:W-:Y:S01]  /*9440*/  NOP ;  /* 0x0000000000007918 */ /* 0x002fe20000000000 */
.L_x_95:
[----:B------:R-:W-:Y:S05]  /*9450*/  BSYNC B1 ;  /* 0x0000000000017941 */ /* 0x000fea0003800000 */
.L_x_94:
[----:B------:R-:W-:Y:S01]  /*9460*/  ISETP.LT.OR P4, PT, R9, 0x4, !P3 ;  /* 0x000000040900780c */ /* 0x000fe20005f81670 */
[----:B------:R-:W-:-:S12]  /*9470*/  BSSY B1, `(.L_x_99) ;  /* 0x000002d000017945 */ /* 0x000fd80003800000 */
[----:B------:R-:W-:Y:S05]  /*9480*/  @P4 BRA `(.L_x_100) ;  /* 0x0000000000ac4947 */ /* 0x000fea0003800000 */
[----:B------:R-:W1:Y:S01]  /*9490*/  S2R R5, SR_CgaCtaId ;  /* 0x0000000000057919 */ /* 0x000e620000008800 */
[----:B------:R-:W-:Y:S02]  /*94a0*/  MOV R4, 0x400 ;  /* 0x0000040000047802 */ /* 0x000fe40000000f00 */
[----:B------:R-:W-:Y:S02]  /*94b0*/  SHF.L.U32 R7, R0, 0x1f, RZ ;  /* 0x0000001f00077819 */ /* 0x000fe400000006ff */
[----:B-1----:R-:W-:-:S04]  /*94c0*/  LEA R5, R5, R4, 0x18 ;  /* 0x0000000405057211 */ /* 0x002fc800078ec0ff */
[----:B------:R-:W-:-:S04]  /*94d0*/  LEA R4, R2, R5, 0x3 ;  /* 0x0000000502047211 */ /* 0x000fc800078e18ff */
[----:B------:R-:W1:Y:S02]  /*94e0*/  SYNCS.PHASECHK.TRANS64.TRYWAIT P4, [R4+URZ+0x1c028], R7 ;  /* 0x01c02807040075a7 */ /* 0x000e64000808017f */
[----:B-1----:R-:W-:Y:S05]  /*94f0*/  @!P4 BRA `(.L_x_101) ;  /* 0x0000000400e4c947 */ /* 0x002fea0003800000 */
.L_x_117:
[----:B------:R-:W-:Y:S02]  /*9500*/  PRMT R6, R3, 0x9910, RZ ;  /* 0x0000991003067816 */ /* 0x000fe400000000ff */
[----:B-1----:R-:W-:Y:S02]  /*9510*/  @P1 MOV R7, 0x4000 ;  /* 0x0000400000071802 */ /* 0x002fe40000000f00 */
[----:B------:R-:W-:Y:S02]  /*9520*/  ISETP.NE.AND P4, PT, R6, 0x2, PT ;  /* 0x000000020600780c */ /* 0x000fe40003f85270 */
[----:B------:R1:W-:Y:S11]  /*9530*/  @P1 SYNCS.ARRIVE.TRANS64 RZ, [R4+URZ+0x1c000], R7 ;  /* 0x01c0000704ff19a7 */ /* 0x0003f6000800003f */
[----:B-1----:R-:W-:Y:S05]  /*9540*/  @P4 BRA `(.L_x_102) ;  /* 0x0000000000044947 */ /* 0x002fea0003800000 */
[----:B------:R-:W-:Y:S01]  /*9550*/  BPT.TRAP 0x1 ;  /* 0x000000040000795c */ /* 0x000fe20000300000 */
.L_x_102:
[----:B------:R-:W-:Y:S05]  /*9560*/  @P0 BRA `(.L_x_103) ;  /* 0x0000000000040947 */ /* 0x000fea0003800000 */
[----:B------:R-:W-:Y:S01]  /*9570*/  BPT.TRAP 0x1 ;  /* 0x000000040000795c */ /* 0x000fe20000300000 */
.L_x_103:
        /* <DEDUP_REMOVED lines=15> */
[----:B------:R-:W-:Y:S01]  /*9670*/  UIADD3 UR25, UR25, 0x1c000, URZ ;  /* 0x0001c00019197890 */ /* 0x000fe2000fffe03f */
[----:B------:R-:W-:Y:S01]  /*9680*/  IADD3 R8, R8, 0x1, RZ ;  /* 0x0000000108087810 */ /* 0x000fe20007ffe0ff */
        /* <DEDUP_REMOVED lines=11> */
.L_x_100:
[----:B------:R-:W-:Y:S05]  /*9740*/  BSYNC B1 ;  /* 0x0000000000017941 */ /* 0x000fea0003800000 */
.L_x_99:
[C---:B------:R-:W-:Y:S02]  /*9750*/  ISETP.GT.AND P4, PT, R9.reuse, 0x4, PT ;  /* 0x000000040900780c */ /* 0x040fe40003f84270 */
[----:B------:R-:W-:-:S11]  /*9760*/  IADD3 R9, R9, -0x2, RZ ;  /* 0xfffffffe09097810 */ /* 0x000fd60007ffe0ff */
[----:B------:R-:W-:Y:S05]  /*9770*/  @P4 BRA `(.L_x_104) ;  /* 0xfffffff800844947 */ /* 0x000fea000383ffff */
[----:B------:R-:W-:Y:S05]  /*9780*/  BSYNC B0 ;  /* 0x0000000000007941 */ /* 0x000fea0003800000 */
.L_x_93:
[----:B------:R-:W-:Y:S05]  /*9790*/  EXIT ;  /* 0x000000000000794d */ /* 0x000fea0003800000 */
.L_x_15:
[----:B-1----:R-:W-:-:S04]  /*97a0*/  MOV R7, UR8 ;  /* 0x0000000800077c02 */ /* 0x002fc80008000f00 */
[----:B------:R1:W2:Y:S03]  /*97b0*/  SYNCS.PHASECHK.TRANS64.TRYWAIT P1, [R7+URZ+0x1c050], R6 ;  /* 0x01c05006070075a7 */ /* 0x0002a6000802017f */
[----:B--2---:R-:W-:Y:S05]  /*97c0*/  @!P1 NANOSLEEP.SYNCS 0x989680 ;  /* 0x009896800000995d */ /* 0x004fea0003900000 */
[----:B------:R-:W2:Y:S02]  /*97d0*/  @!P1 SYNCS.PHASECHK.TRANS64 P1, [R7+URZ+0x1c050], R6 ;  /* 0x01c05006070095a7 */ /* 0x000ea4000802007f */
[----:B--2---:R-:W-:Y:S05]  /*97e0*/  @!P1 BRA `(.L_x_15) ;  /* 0xfffffffc00ec9947 */ /* 0x004fea000383ffff */
[----:B------:R-:W-:Y:S05]  /*97f0*/  BRA `(.L_x_105) ;  /* 0xffffff7400c47947 */ /* 0x000fea000383ffff */
.L_x_17:
[----:B--2---:R-:W-:-:S04]  /*9800*/  IMAD.U32 R2, RZ, RZ, UR38 ;  /* 0x00000026ff027e24 */ /* 0x004fc8000f8e00ff */
[----:B------:R2:W3:Y:S03]  /*9810*/  SYNCS.PHASECHK.TRANS64.TRYWAIT P1, [R2+URZ+0x1c000], R9 ;  /* 0x01c00009020075a7 */ /* 0x0004e6000802017f */
[----:B---3--:R-:W-:Y:S05]  /*9820*/  @!P1 NANOSLEEP.SYNCS 0x989680 ;  /* 0x009896800000995d */ /* 0x008fea0003900000 */
[----:B------:R-:W3:Y:S02]  /*9830*/  @!P1 SYNCS.PHASECHK.TRANS64 P1, [R2+URZ+0x1c000], R9 ;  /* 0x01c00009020095a7 */ /* 0x000ee4000802007f */
[----:B---3--:R-:W-:Y:S05]  /*9840*/  @!P1 BRA `(.L_x_17) ;  /* 0xfffffffc00ec9947 */ /* 0x008fea000383ffff */
[----:B------:R-:W-:Y:S05]  /*9850*/  BRA `(.L_x_106) ;  /* 0xffffff7400d07947 */ /* 0x000fea000383ffff */
.L_x_18:
[----:B-1----:R-:W-:-:S04]  /*9860*/  MOV R7, UR4 ;  /* 0x0000000400077c02 */ /* 0x002fc80008000f00 */
[----:B------:R1:W2:Y:S03]  /*9870*/  SYNCS.PHASECHK.TRANS64.TRYWAIT P1, [R7+URZ+-0x8], R2 ;  /* 0xfffff802070075a7 */ /* 0x0002a6000802017f */
[----:B--2---:R-:W-:Y:S05]  /*9880*/  @!P1 NANOSLEEP.SYNCS 0x989680 ;  /* 0x009896800000995d */ /* 0x004fea0003900000 */
[----:B------:R-:W2:Y:S02]  /*9890*/  @!P1 SYNCS.PHASECHK.TRANS64 P1, [R7+URZ+-0x8], R2 ;  /* 0xfffff802070095a7 */ /* 0x000ea4000802007f */
[----:B--2---:R-:W-:Y:S05]  /*98a0*/  @!P1 BRA `(.L_x_18) ;  /* 0xfffffffc00ec9947 */ /* 0x004fea000383ffff */
[----:B------:R-:W-:Y:S05]  /*98b0*/  BRA `(.L_x_107) ;  /* 0xffffff7400cc7947 */ /* 0x000fea000383ffff */
.L_x_20:
[----:B-1----:R-:W-:-:S04]  /*98c0*/  MOV R10, UR38 ;  /* 0x00000026000a7c02 */ /* 0x002fc80008000f00 */
[----:B------:R1:W2:Y:S03]  /*98d0*/  SYNCS.PHASECHK.TRANS64.TRYWAIT P1, [R10+URZ+0x1c008], R9 ;  /* 0x01c008090a0075a7 */ /* 0x0002a6000802017f */
[----:B--2---:R-:W-:Y:S05]  /*98e0*/  @!P1 NANOSLEEP.SYNCS 0x989680 ;  /* 0x009896800000995d */ /* 0x004fea0003900000 */
[----:B------:R-:W2:Y:S02]  /*98f0*/  @!P1 SYNCS.PHASECHK.TRANS64 P1, [R10+URZ+0x1c008], R9 ;  /* 0x01c008090a0095a7 */ /* 0x000ea4000802007f */
[----:B--2---:R-:W-:Y:S05]  /*9900*/  @!P1 BRA `(.L_x_20) ;  /* 0xfffffffc00ec9947 */ /* 0x004fea000383ffff */
[----:B------:R-:W-:Y:S05]  /*9910*/  BRA `(.L_x_108) ;  /* 0xffffff8c00d07947 */ /* 0x000fea000383ffff */
.L_x_25:
[----:B-1----:R-:W-:-:S04]  /*9920*/  MOV R4, UR10 ;  /* 0x0000000a00047c02 */ /* 0x002fc80008000f00 */
[----:B------:R1:W2:Y:S03]  /*9930*/  SYNCS.PHASECHK.TRANS64.TRYWAIT P2, [R4+URZ+0x1c000], R3 ;  /* 0x01c00003040075a7 */ /* 0x0002a6000804017f */
[----:B--2---:R-:W-:Y:S05]  /*9940*/  @!P2 NANOSLEEP.SYNCS 0x989680 ;  /* 0x009896800000a95d */ /* 0x004fea0003900000 */
[----:B------:R-:W2:Y:S02]  /*9950*/  @!P2 SYNCS.PHASECHK.TRANS64 P2, [R4+URZ+0x1c000], R3 ;  /* 0x01c000030400a5a7 */ /* 0x000ea4000804007f */
[----:B--2---:R-:W-:Y:S05]  /*9960*/  @!P2 BRA `(.L_x_25) ;  /* 0xfffffffc00eca947 */ /* 0x004fea000383ffff */
[----:B------:R-:W-:Y:S05]  /*9970*/  BRA `(.L_x_109) ;  /* 0xffffff9000887947 */ /* 0x000fea000383ffff */
.L_x_29:
[----:B-1----:R-:W-:-:S04]  /*9980*/  IMAD.U32 R10, RZ, RZ, UR5 ;  /* 0x00000005ff0a7e24 */ /* 0x002fc8000f8e00ff */
[----:B------:R1:W2:Y:S03]  /*9990*/  SYNCS.PHASECHK.TRANS64.TRYWAIT P2, [R10+URZ+0x1c000], R11 ;  /* 0x01c0000b0a0075a7 */ /* 0x0002a6000804017f */
[----:B--2---:R-:W-:Y:S05]  /*99a0*/  @!P2 NANOSLEEP.SYNCS 0x989680 ;  /* 0x009896800000a95d */ /* 0x004fea0003900000 */
[----:B------:R-:W2:Y:S02]  /*99b0*/  @!P2 SYNCS.PHASECHK.TRANS64 P2, [R10+URZ+0x1c000], R11 ;  /* 0x01c0000b0a00a5a7 */ /* 0x000ea4000804007f */
[----:B--2---:R-:W-:Y:S05]  /*99c0*/  @!P2 BRA `(.L_x_29) ;  /* 0xfffffffc00eca947 */ /* 0x004fea000383ffff */
[----:B------:R-:W-:Y:S05]  /*99d0*/  BRA `(.L_x_28) ;  /* 0xffffffa800707947 */ /* 0x000fea000383ffff */
.L_x_37:
[----:B-1----:R-:W-:-:S04]  /*99e0*/  MOV R4, UR10 ;  /* 0x0000000a00047c02 */ /* 0x002fc80008000f00 */
[----:B------:R1:W2:Y:S03]  /*99f0*/  SYNCS.PHASECHK.TRANS64.TRYWAIT P2, [R4+URZ+0x1c000], R3 ;  /* 0x01c00003040075a7 */ /* 0x0002a6000804017f */
[----:B--2---:R-:W-:Y:S05]  /*9a00*/  @!P2 NANOSLEEP.SYNCS 0x989680 ;  /* 0x009896800000a95d */ /* 0x004fea0003900000 */
[----:B------:R-:W2:Y:S02]  /*9a10*/  @!P2 SYNCS.PHASECHK.TRANS64 P2, [R4+URZ+0x1c000], R3 ;  /* 0x01c000030400a5a7 */ /* 0x000ea4000804007f */
[----:B--2---:R-:W-:Y:S05]  /*9a20*/  @!P2 BRA `(.L_x_37) ;  /* 0xfffffffc00eca947 */ /* 0x004fea000383ffff */
[----:B------:R-:W-:Y:S05]  /*9a30*/  BRA `(.L_x_110) ;  /* 0xffffffac00687947 */ /* 0x000fea000383ffff */
.L_x_41:
[----:B-1----:R-:W-:-:S04]  /*9a40*/  MOV R11, UR5 ;  /* 0x00000005000b7c02 */ /* 0x002fc80008000f00 */
[----:B------:R1:W2:Y:S03]  /*9a50*/  SYNCS.PHASECHK.TRANS64.TRYWAIT P2, [R11+URZ+0x1c000], R10 ;  /* 0x01c0000a0b0075a7 */ /* 0x0002a6000804017f */
[----:B--2---:R-:W-:Y:S05]  /*9a60*/  @!P2 NANOSLEEP.SYNCS 0x989680 ;  /* 0x009896800000a95d */ /* 0x004fea0003900000 */
[----:B------:R-:W2:Y:S02]  /*9a70*/  @!P2 SYNCS.PHASECHK.TRANS64 P2, [R11+URZ+0x1c000], R10 ;  /* 0x01c0000a0b00a5a7 */ /* 0x000ea4000804007f */
[----:B--2---:R-:W-:Y:S05]  /*9a80*/  @!P2 BRA `(.L_x_41) ;  /* 0xfffffffc00eca947 */ /* 0x004fea000383ffff */
[----:B------:R-:W-:Y:S05]  /*9a90*/  BRA `(.L_x_40) ;  /* 0xffffffc8008c7947 */ /* 0x000fea000383ffff */
.L_x_57:
[----:B-1----:R-:W-:-:S04]  /*9aa0*/  MOV R3, UR4 ;  /* 0x0000000400037c02 */ /* 0x002fc80008000f00 */
[----:B------:R1:W2:Y:S03]  /*9ab0*/  SYNCS.PHASECHK.TRANS64.TRYWAIT P0, [R3+URZ+0x8], R0 ;  /* 0x00000800030075a7 */ /* 0x0002a6000800017f */
[----:B--2---:R-:W-:Y:S05]  /*9ac0*/  @!P0 NANOSLEEP.SYNCS 0x989680 ;  /* 0x009896800000895d */ /* 0x004fea0003900000 */
[----:B------:R-:W2:Y:S02]  /*9ad0*/  @!P0 SYNCS.PHASECHK.TRANS64 P0, [R3+URZ+0x8], R0 ;  /* 0x00000800030085a7 */ /* 0x000ea4000800007f */
[----:B--2---:R-:W-:Y:S05]  /*9ae0*/  @!P0 BRA `(.L_x_57) ;  /* 0xfffffffc00ec8947 */ /* 0x004fea000383ffff */
[----:B------:R-:W-:Y:S05]  /*9af0*/  BRA `(.L_x_111) ;  /* 0xffffffd400087947 */ /* 0x000fea000383ffff */
.L_x_75:
[----:B-1----:R1:W2:Y:S02]  /*9b00*/  SYNCS.PHASECHK.TRANS64.TRYWAIT P0, [R4+URZ+0x1c060], R3 ;  /* 0x01c06003040075a7 */ /* 0x0022a4000800017f */
[----:B--2---:R-:W-:Y:S05]  /*9b10*/  @!P0 NANOSLEEP.SYNCS 0x989680 ;  /* 0x009896800000895d */ /* 0x004fea0003900000 */
[----:B------:R-:W2:Y:S02]  /*9b20*/  @!P0 SYNCS.PHASECHK.TRANS64 P0, [R4+URZ+0x1c060], R3 ;  /* 0x01c06003040085a7 */ /* 0x000ea4000800007f */
[----:B--2---:R-:W-:Y:S05]  /*9b30*/  @!P0 BRA `(.L_x_75) ;  /* 0xfffffffc00f08947 */ /* 0x004fea000383ffff */
[----:B------:R-:W-:Y:S05]  /*9b40*/  BRA `(.L_x_112) ;  /* 0xffffffe800c87947 */ /* 0x000fea000383ffff */
.L_x_80:
[----:B-1----:R1:W2:Y:S02]  /*9b50*/  SYNCS.PHASECHK.TRANS64.TRYWAIT P0, [R2+URZ+0x1c028], R5 ;  /* 0x01c02805020075a7 */ /* 0x0022a4000800017f */
[----:B--2---:R-:W-:Y:S05]  /*9b60*/  @!P0 NANOSLEEP.SYNCS 0x989680 ;  /* 0x009896800000895d */ /* 0x004fea0003900000 */
[----:B------:R-:W2:Y:S02]  /*9b70*/  @!P0 SYNCS.PHASECHK.TRANS64 P0, [R2+URZ+0x1c028], R5 ;  /* 0x01c02805020085a7 */ /* 0x000ea4000800007f */
[----:B--2---:R-:W-:Y:S05]  /*9b80*/  @!P0 BRA `(.L_x_80) ;  /* 0xfffffffc00f08947 */ /* 0x004fea000383ffff */
[----:B------:R-:W-:Y:S05]  /*9b90*/  BRA `(.L_x_113) ;  /* 0xffffffec005c7947 */ /* 0x000fea000383ffff */
.L_x_85:
[----:B-1----:R1:W2:Y:S02]  /*9ba0*/  SYNCS.PHASECHK.TRANS64.TRYWAIT P0, [R4+URZ+0x1c060], R5 ;  /* 0x01c06005040075a7 */ /* 0x0022a4000800017f */
[----:B--2---:R-:W-:Y:S05]  /*9bb0*/  @!P0 NANOSLEEP.SYNCS 0x989680 ;  /* 0x009896800000895d */ /* 0x004fea0003900000 */
[----:B------:R-:W2:Y:S02]  /*9bc0*/  @!P0 SYNCS.PHASECHK.TRANS64 P0, [R4+URZ+0x1c060], R5 ;  /* 0x01c06005040085a7 */ /* 0x000ea4000800007f */
[----:B--2---:R-:W-:Y:S05]  /*9bd0*/  @!P0 BRA `(.L_x_85) ;  /* 0xfffffffc00f08947 */ /* 0x004fea000383ffff */
[----:B------:R-:W-:Y:S05]  /*9be0*/  BRA `(.L_x_114) ;  /* 0xffffffec00f47947 */ /* 0x000fea000383ffff */
.L_x_90:
[----:B-1----:R1:W2:Y:S02]  /*9bf0*/  SYNCS.PHASECHK.TRANS64.TRYWAIT P0, [R3+URZ+0x1c028], R4 ;  /* 0x01c02804030075a7 */ /* 0x0022a4000800017f */
[----:B--2---:R-:W-:Y:S05]  /*9c00*/  @!P0 NANOSLEEP.SYNCS 0x989680 ;  /* 0x009896800000895d */ /* 0x004fea0003900000 */
[----:B------:R-:W2:Y:S02]  /*9c10*/  @!P0 SYNCS.PHASECHK.TRANS64 P0, [R3+URZ+0x1c028], R4 ;  /* 0x01c02804030085a7 */ /* 0x000ea4000800007f */
[----:B--2---:R-:W-:Y:S05]  /*9c20*/  @!P0 BRA `(.L_x_90) ;  /* 0xfffffffc00f08947 */ /* 0x004fea000383ffff */
[----:B------:R-:W-:Y:S05]  /*9c30*/  BRA `(.L_x_115) ;  /* 0xfffffff000987947 */ /* 0x000fea000383ffff */
.L_x_96:
[----:B-1----:R1:W2:Y:S02]  /*9c40*/  SYNCS.PHASECHK.TRANS64.TRYWAIT P4, [R7+URZ+0x1c028], R4 ;  /* 0x01c02804070075a7 */ /* 0x0022a4000808017f */
[----:B--2---:R-:W-:Y:S05]  /*9c50*/  @!P4 NANOSLEEP.SYNCS 0x989680 ;  /* 0x009896800000c95d */ /* 0x004fea0003900000 */
[----:B------:R-:W2:Y:S02]  /*9c60*/  @!P4 SYNCS.PHASECHK.TRANS64 P4, [R7+URZ+0x1c028], R4 ;  /* 0x01c028040700c5a7 */ /* 0x000ea4000808007f */
[----:B--2---:R-:W-:Y:S05]  /*9c70*/  @!P4 BRA `(.L_x_96) ;  /* 0xfffffffc00f0c947 */ /* 0x004fea000383ffff */
[----:B------:R-:W-:Y:S05]  /*9c80*/  BRA `(.L_x_116) ;  /* 0xfffffff400647947 */ /* 0x000fea000383ffff */
.L_x_101:
[----:B-1----:R1:W2:Y:S02]  /*9c90*/  SYNCS.PHASECHK.TRANS64.TRYWAIT P4, [R4+URZ+0x1c028], R7 ;  /* 0x01c02807040075a7 */ /* 0x0022a4000808017f */
[----:B--2---:R-:W-:Y:S05]  /*9ca0*/  @!P4 NANOSLEEP.SYNCS 0x989680 ;  /* 0x009896800000c95d */ /* 0x004fea0003900000 */
[----:B------:R-:W2:Y:S02]  /*9cb0*/  @!P4 SYNCS.PHASECHK.TRANS64 P4, [R4+URZ+0x1c028], R7 ;  /* 0x01c028070400c5a7 */ /* 0x000ea4000808007f */
[----:B--2---:R-:W-:Y:S05]  /*9cc0*/  @!P4 BRA `(.L_x_101) ;  /* 0xfffffffc00f0c947 */ /* 0x004fea000383ffff */
[----:B------:R-:W-:Y:S05]  /*9cd0*/  BRA `(.L_x_117) ;  /* 0xfffffff800087947 */ /* 0x000fea000383ffff */
        .weak           $__internal_0_$__cuda_sm20_rcp_rn_f32_slowpath
        .type           $__internal_0_$__cuda_sm20_rcp_rn_f32_slowpath,@function
        .size           $__internal_0_$__cuda_sm20_rcp_rn_f32_slowpath,(.L_x_123 - $__internal_0_$__cuda_sm20_rcp_rn_f32_slowpath)
$__internal_0_$__cuda_sm20_rcp_rn_f32_slowpath:
[----:B------:R-:W-:Y:S01]  /*9ce0*/  IMAD.SHL.U32 R0, R2, 0x2, RZ ;  /* 0x0000000202007824 */ /* 0x000fe200078e00ff */
[----:B------:R-:W-:Y:S04]  /*9cf0*/  BSSY B2, `(.L_x_118) ;  /* 0x0000030000027945 */ /* 0x000fe80003800000 */
[----:B------:R-:W-:-:S04]  /*9d00*/  SHF.R.U32.HI R18, RZ, 0x18, R0 ;  /* 0x00000018ff127819 */ /* 0x000fc80000011600 */
[----:B------:R-:W-:-:S13]  /*9d10*/  ISETP.NE.U32.AND P0, PT, R18, RZ, PT ;  /* 0x000000ff1200720c */ /* 0x000fda0003f05070 */
[----:B------:R-:W-:Y:S05]  /*9d20*/  @P0 BRA `(.L_x_119) ;  /* 0x0000000000280947 */ /* 0x000fea0003800000 */
[----:B------:R-:W-:-:S04]  /*9d30*/  SHF.L.U32 R0, R2, 0x1, RZ ;  /* 0x0000000102007819 */ /* 0x000fc800000006ff */
[----:B------:R-:W-:-:S13]  /*9d40*/  ISETP.NE.AND P0, PT, R0, RZ, PT ;  /* 0x000000ff0000720c */ /* 0x000fda0003f05270 */
[----:B------:R-:W-:Y:S01]  /*9d50*/  @P0 FFMA R8, R2, 1.84467440737095516160e+19, RZ ;  /* 0x5f80000002080823 */ /* 0x000fe200000000ff */
[----:B------:R-:W-:Y:S08]  /*9d60*/  @!P0 MUFU.RCP R3, R2 ;  /* 0x0000000200038308 */ /* 0x000ff00000001000 */
[----:B------:R-:W1:Y:S02]  /*9d70*/  @P0 MUFU.RCP R13, R8 ;  /* 0x00000008000d0308 */ /* 0x000e640000001000 */
[----:B-1----:R-:W-:-:S04]  /*9d80*/  @P0 FFMA R0, R8, R13, -1 ;  /* 0xbf80000008000423 */ /* 0x002fc8000000000d */
[----:B------:R-:W-:-:S04]  /*9d90*/  @P0 FADD.FTZ R0, -R0, -RZ ;  /* 0x800000ff00000221 */ /* 0x000fc80000010100 */
[----:B------:R-:W-:-:S04]  /*9da0*/  @P0 FFMA R0, R13, R0, R13 ;  /* 0x000000000d000223 */ /* 0x000fc8000000000d */
[----:B------:R-:W-:Y:S01]  /*9db0*/  @P0 FFMA R3, R0, 1.84467440737095516160e+19, RZ ;  /* 0x5f80000000030823 */ /* 0x000fe200000000ff */
[----:B------:R-:W-:Y:S06]  /*9dc0*/  BRA `(.L_x_120) ;  /* 0x0000000000887947 */ /* 0x000fec0003800000 */
.L_x_119:
[----:B------:R-:W-:-:S04]  /*9dd0*/  IADD3 R19, R18, -0xfd, RZ ;  /* 0xffffff0312137810 */ /* 0x000fc80007ffe0ff */
[----:B------:R-:W-:-:S13]  /*9de0*/  ISETP.GT.U32.AND P0, PT, R19, 0x1, PT ;  /* 0x000000011300780c */ /* 0x000fda0003f04070 */
[----:B------:R-:W-:Y:S05]  /*9df0*/  @P0 BRA `(.L_x_121) ;  /* 0x0000000000780947 */ /* 0x000fea0003800000 */
[----:B------:R-:W-:Y:S02]  /*9e00*/  LOP3.LUT R0, R2, 0x7fffff, RZ, 0xc0, !PT ;  /* 0x007fffff02007812 */ /* 0x000fe400078ec0ff */
[----:B------:R-:W-:Y:S02]  /*9e10*/  MOV R14, 0x3 ;  /* 0x00000003000e7802 */ /* 0x000fe40000000f00 */
[----:B------:R-:W-:Y:S02]  /*9e20*/  LOP3.LUT R0, R0, 0x3f800000, RZ, 0xfc, !PT ;  /* 0x3f80000000007812 */ /* 0x000fe400078efcff */
[----:B------:R-:W-:Y:S02]  /*9e30*/  SHF.L.U32 R14, R14, R19, RZ ;  /* 0x000000130e0e7219 */ /* 0x000fe400000006ff */
[----:B------:R-:W1:Y:S02]  /*9e40*/  MUFU.RCP R3, R0 ;  /* 0x0000000000037308 */ /* 0x000e640000001000 */
[----:B-1----:R-:W-:-:S04]  /*9e50*/  FFMA R8, R0, R3, -1 ;  /* 0xbf80000000087423 */ /* 0x002fc80000000003 */
[----:B------:R-:W-:-:S04]  /*9e60*/  FADD.FTZ R8, -R8, -RZ ;  /* 0x800000ff08087221 */ /* 0x000fc80000010100 */
[CCC-:B------:R-:W-:Y:S01]  /*9e70*/  FFMA.RM R12, R3.reuse, R8.reuse, R3.reuse ;  /* 0x00000008030c7223 */ /* 0x1c0fe20000004003 */
[----:B------:R-:W-:-:S04]  /*9e80*/  FFMA.RP R13, R3, R8, R3 ;  /* 0x00000008030d7223 */ /* 0x000fc80000008003 */
[C---:B------:R-:W-:Y:S02]  /*9e90*/  LOP3.LUT R3, R12.reuse, 0x7fffff, RZ, 0xc0, !PT ;  /* 0x007fffff0c037812 */ /* 0x040fe400078ec0ff */
[----:B------:R-:W-:Y:S02]  /*9ea0*/  FSETP.NEU.FTZ.AND P0, PT, R12, R13, PT ;  /* 0x0000000d0c00720b */ /* 0x000fe40003f1d000 */
[----:B------:R-:W-:Y:S02]  /*9eb0*/  LOP3.LUT R3, R3, 0x800000, RZ, 0xfc, !PT ;  /* 0x0080000003037812 */ /* 0x000fe400078efcff */
[----:B------:R-:W-:Y:S02]  /*9ec0*/  SEL R8, RZ, 0xffffffff, !P0 ;  /* 0xffffffffff087807 */ /* 0x000fe40004000000 */
[----:B------:R-:W-:-:S03]  /*9ed0*/  LOP3.LUT R14, R14, R3, RZ, 0xc0, !PT ;  /* 0x000000030e0e7212 */ /* 0x000fc600078ec0ff */
[----:B------:R-:W-:Y:S01]  /*9ee0*/  IMAD.MOV R8, RZ, RZ, -R8 ;  /* 0x000000ffff087224 */ /* 0x000fe200078e0a08 */
[----:B------:R-:W-:-:S04]  /*9ef0*/  SHF.R.U32.HI R14, RZ, R19, R14 ;  /* 0x00000013ff0e7219 */ /* 0x000fc8000001160e */
[----:B------:R-:W-:Y:S02]  /*9f00*/  LOP3.LUT P1, RZ, R8, R19, R3, 0xf8, !PT ;  /* 0x0000001308ff7212 */ /* 0x000fe4000782f803 */
[C---:B------:R-:W-:Y:S02]  /*9f10*/  LOP3.LUT P0, RZ, R14.reuse, 0x1, RZ, 0xc0, !PT ;  /* 0x000000010eff7812 */ /* 0x040fe4000780c0ff */
[----:B------:R-:W-:-:S04]  /*9f20*/  LOP3.LUT P2, RZ, R14, 0x2, RZ, 0xc0, !PT ;  /* 0x000000020eff7812 */ /* 0x000fc8000784c0ff */
[----:B------:R-:W-:Y:S02]  /*9f30*/  PLOP3.LUT P0, PT, P0, P1, P2, 0xe0, 0x0 ;  /* 0x000000000000781c */ /* 0x000fe40000703c20 */
[----:B------:R-:W-:Y:S02]  /*9f40*/  LOP3.LUT P1, RZ, R2, 0x7fffff, RZ, 0xc0, !PT ;  /* 0x007fffff02ff7812 */ /* 0x000fe4000782c0ff */
[----:B------:R-:W-:-:S04]  /*9f50*/  SEL R0, RZ, 0x1, !P0 ;  /* 0x00000001ff007807 */ /* 0x000fc80004000000 */
[----:B------:R-:W-:-:S04]  /*9f60*/  IADD3 R0, -R0, RZ, RZ ;  /* 0x000000ff00007210 */ /* 0x000fc80007ffe1ff */
[----:B------:R-:W-:Y:S02]  /*9f70*/  ISETP.GE.AND P0, PT, R0, RZ, PT ;  /* 0x000000ff0000720c */ /* 0x000fe40003f06270 */
[----:B------:R-:W-:-:S04]  /*9f80*/  IADD3 R0, R18, -0xfc, RZ ;  /* 0xffffff0412007810 */ /* 0x000fc80007ffe0ff */
[----:B------:R-:W-:-:S07]  /*9f90*/  SHF.R.U32.HI R3, RZ, R0, R3 ;  /* 0x00000000ff037219 */ /* 0x000fce0000011603 */
[----:B------:R-:W-:-:S05]  /*9fa0*/  @!P0 IADD3 R3, R3, 0x1, RZ ;  /* 0x0000000103038810 */ /* 0x000fca0007ffe0ff */
[----:B------:R-:W-:-:S05]  /*9fb0*/  @!P1 IMAD.SHL.U32 R3, R3, 0x2, RZ ;  /* 0x0000000203039824 */ /* 0x000fca00078e00ff */
[----:B------:R-:W-:Y:S01]  /*9fc0*/  LOP3.LUT R3, R3, 0x80000000, R2, 0xf8, !PT ;  /* 0x8000000003037812 */ /* 0x000fe200078ef802 */
[----:B------:R-:W-:Y:S06]  /*9fd0*/  BRA `(.L_x_120) ;  /* 0x0000000000047947 */ /* 0x000fec0003800000 */
.L_x_121:
[----:B------:R1:W2:Y:S02]  /*9fe0*/  MUFU.RCP R3, R2 ;  /* 0x0000000200037308 */ /* 0x0002a40000001000 */
.L_x_120:
[----:B------:R-:W-:Y:S05]  /*9ff0*/  BSYNC B2 ;  /* 0x0000000000027941 */ /* 0x000fea0003800000 */
.L_x_118:
[----:B--2---:R-:W-:Y:S02]  /*a000*/  MOV R0, R3 ;  /* 0x0000000300007202 */ /* 0x004fe40000000f00 */
[----:B-1----:R-:W-:Y:S02]  /*a010*/  MOV R2, R15 ;  /* 0x0000000f00027202 */ /* 0x002fe40000000f00 */
[----:B------:R-:W-:-:S04]  /*a020*/  MOV R3, 0x0 ;  /* 0x0000000000037802 */ /* 0x000fc80000000f00 */
[----:B------:R-:W-:Y:S05]  /*a030*/  RET.REL.NODEC R2 `(_ZN7cutlass13device_kernelINS_4fmha6kernel28FmhaKernelTmaWarpSpecializedINS1_10collective30FmhaMainloopTmaWarpSpecializedINS_10bfloat16_tEffN4cute5tupleIJNS7_1CILi128EEENS9_ILi64EEESA_EEENS8_IJiNS9_ILi1EEENS8_IJiiEEEEEESF_SF_NS4_12CausalFusionEJEEENS4_15FmhaFwdEpilogueIS6_fNS8_IJSB_SA_SB_EEEEENS2_23IndividualTileSchedulerEJEEEEEvNT_6ParamsE) ;  /* 0xffffff5c02f07950 */ /* 0x000fea0003c3ffff */
.L_x_122:
[----:B------:R-:W-:-:S00]  /*a040*/  BRA `(.L_x_122) ;  /* 0xfffffffc00fc7947 */ /* 0x000fc0000383ffff */
[----:B------:R-:W-:-:S00]  /*a050*/  NOP ;  /* 0x0000000000007918 */ /* 0x000fc00000000000 */
        /* <DEDUP_REMOVED lines=10> */
.L_x_123:


//--------------------- .nv.global.init           --------------------------
	.section	.nv.global.init,"aw",@progbits
.nv.global.init:
	.type		$str$24,@object
	.size		$str$24,($str$25 - $str$24)
$str$24:
        /*0000*/ 	.byte	0x28, 0x61, 0x64, 0x64, 0x72, 0x65, 0x73, 0x73, 0x20, 0x26, 0x20, 0x6d, 0x61, 0x73, 0x6b, 0x29
        /*0010*/ 	.byte	0x20, 0x3d, 0x3d, 0x20, 0x30, 0x00
	.type		$str$25,@object
	.size		$str$25,(__unnamed_1 - $str$25)
$str$25:
        /*0016*/ 	.byte	0x2f, 0x74, 0x6d, 0x70, 0x2f, 0x63, 0x75, 0x74, 0x6c, 0x61, 0x73, 0x73, 0x5f, 0x73, 0x77, 0x65
        /*0026*/ 	.byte	0x65, 0x70, 0x5f, 0x73, 0x72, 0x63, 0x2f, 0x69, 0x6e, 0x63, 0x6c, 0x75, 0x64, 0x65, 0x2f, 0x63
        /*0036*/ 	.byte	0x75, 0x74, 0x65, 0x2f, 0x70, 0x6f, 0x69, 0x6e, 0x74, 0x65, 0x72, 0x5f, 0x66, 0x6c, 0x61, 0x67
        /*0046*/ 	.byte	0x67, 0x65, 0x64, 0x2e, 0x68, 0x70, 0x70, 0x00
	.type		__unnamed_1,@object
	.size		__unnamed_1,(__unnamed_2 - __unnamed_1)
__unnamed_1:
        /*004e*/ 	.byte	0x61, 0x75, 0x74, 0x6f, 0x20, 0x63, 0x75, 0x74, 0x65, 0x3a, 0x3a, 0x61, 0x73, 0x5f, 0x70, 0x6f
        /* <DEDUP_REMOVED lines=27> */
        /*020e*/ 	.byte	0x32, 0x30, 0x34, 0x38, 0x3e, 0x3e, 0x3e, 0x3e, 0x3e, 0x5d, 0x00
	.type		__unnamed_2,@object
	.size		__unnamed_2,(.L_1 - __unnamed_2)
__unnamed_2:
        /* <DEDUP_REMOVED lines=29> */
.L_1:


//--------------------- .nv.shared._ZN7cutlass13device_kernelINS_4fmha6kernel28FmhaKernelTmaWarpSpecializedINS1_10collective30FmhaMainloopTmaWarpSpecializedINS_10bfloat16_tEffN4cute5tupleIJNS7_1CILi128EEENS9_ILi64EEESA_EEENS8_IJiNS9_ILi1EEENS8_IJiiEEEEEESF_SF_NS4_12CausalFusionEJEEENS4_15FmhaFwdEpilogueIS6_fNS8_IJSB_SA_SB_EEEEENS2_23IndividualTileSchedulerEJEEEEEvNT_6ParamsE --------------------------
	.section	.nv.shared._ZN7cutlass13device_kernelINS_4fmha6kernel28FmhaKernelTmaWarpSpecializedINS1_10collective30FmhaMainloopTmaWarpSpecializedINS_10bfloat16_tEffN4cute5tupleIJNS7_1CILi128EEENS9_ILi64EEESA_EEENS8_IJiNS9_ILi1EEENS8_IJiiEEEEEESF_SF_NS4_12CausalFusionEJEEENS4_15FmhaFwdEpilogueIS6_fNS8_IJSB_SA_SB_EEEEENS2_23IndividualTileSchedulerEJEEEEEvNT_6ParamsE,"aw",@nobits
	.sectionflags	@""
	.align	16
	.zero		1024


//--------------------- .nv.shared.reserved.0     --------------------------
	.section	.nv.shared.reserved.0,"aw",@nobits
	.weak		__nv_reservedSMEM_offset_0_alias
	.size		__nv_reservedSMEM_offset_0_alias, 0, 0
	.other		__nv_reservedSMEM_offset_0_alias,@"STO_CUDA_RESERVED_SHARED STV_DEFAULT"
__nv_reservedSMEM_offset_0_alias:
	.zero		0


//--------------------- .nv.global                --------------------------
	.section	.nv.global,"aw",@nobits
.nv.global:
	.type		_ZN39_INTERNAL_e176e2f9_4_k_cu_81d4eacd_28074cute1_E,@object
	.size		_ZN39_INTERNAL_e176e2f9_4_k_cu_81d4eacd_28074cute1_E,(_ZN39_INTERNAL_e176e2f9_4_k_cu_81d4eacd_28074cuda3std3__45__cpo6cbeginE - _ZN39_INTERNAL_e176e2f9_4_k_cu_81d4eacd_28074cute1_E)
_ZN39_INTERNAL_e176e2f9_4_k_cu_81d4eacd_28074cute1_E:
	.zero		1
	.type		_ZN39_INTERNAL_e176e2f9_4_k_cu_81d4eacd_28074cuda3std3__45__cpo6cbeginE,@object
	.size		_ZN39_INTERNAL_e176e2f9_4_k_cu_81d4eacd_28074cuda3std3__45__cpo6cbeginE,(_ZN39_INTERNAL_e176e2f9_4_k_cu_81d4eacd_28074cuda3std3__48in_placeE - _ZN39_INTERNAL_e176e2f9_4_k_cu_81d4eacd_28074cuda3std3__45__cpo6cbeginE)
_ZN39_INTERNAL_e176e2f9_4_k_cu_81d4eacd_28074cuda3std3__45__cpo6cbeginE:
	.zero		1
	.type		_ZN39_INTERNAL_e176e2f9_4_k_cu_81d4eacd_28074cuda3std3__48in_placeE,@object
	.size		_ZN39_INTERNAL_e176e2f9_4_k_cu_81d4eacd_28074cuda3std3__48in_placeE,(_ZN39_INTERNAL_e176e2f9_4_k_cu_81d4eacd_28074cuda3std6ranges3__45__cpo9iter_moveE - _ZN39_INTERNAL_e176e2f9_4_k_cu_81d4eacd_28074cuda3std3__48in_placeE)
_ZN39_INTERNAL_e176e2f9_4_k_cu_81d4eacd_28074cuda3std3__48in_placeE:
	.zero		1
	.type		_ZN39_INTERNAL_e176e2f9_4_k_cu_81d4eacd_28074cuda3std6ranges3__45__cpo9iter_moveE,@object
	.size		_ZN39_INTERNAL_e176e2f9_4_k_cu_81d4eacd_28074cuda3std6ranges3__45__cpo9iter_moveE,(_ZN39_INTERNAL_e176e2f9_4_k_cu_81d4eacd_28074cuda3std3__45__cpo5beginE - _ZN39_INTERNAL_e176e2f9_4_k_cu_81d4eacd_28074cuda3std6ranges3__45__cpo9iter_moveE)
_ZN39_INTERNAL_e176e2f9_4_k_cu_81d4eacd_28074cuda3std6ranges3__45__cpo9iter_moveE:
	.zero		1
	.type		_ZN39_INTERNAL_e176e2f9_4_k_cu_81d4eacd_28074cuda3std3__45__cpo5beginE,@object
	.size		_ZN39_INTERNAL_e176e2f9_4_k_cu_81d4eacd_28074cuda3std3__45__cpo5beginE,(_ZN39_INTERNAL_e176e2f9_4_k_cu_81d4eacd_28074cuda3std3__441_GLOBAL__N__e176e2f9_4_k_cu_81d4eacd_28076ignoreE - _ZN39_INTERNAL_e176e2f9_4_k_cu_81d4eacd_28074cuda3std3__45__cpo5beginE)
_ZN39_INTERNAL_e176e2f9_4_k_cu_81d4eacd_28074cuda3std3__45__cpo5beginE:
	.zero		1
	.type		_ZN39_INTERNAL_e176e2f9_4_k_cu_81d4eacd_28074cuda3std3__441_GLOBAL__N__e176e2f9_4_k_cu_81d4eacd_28076ignoreE,@object
	.size		_ZN39_INTERNAL_e176e2f9_4_k_cu_81d4eacd_28074cuda3std3__441_GLOBAL__N__e176e2f9_4_k_cu_81d4eacd_28076ignoreE,(_ZN39_INTERNAL_e176e2f9_4_k_cu_81d4eacd_28074cute7productE - _ZN39_INTERNAL_e176e2f9_4_k_cu_81d4eacd_28074cuda3std3__441_GLOBAL__N__e176e2f9_4_k_cu_81d4eacd_28076ignoreE)
_ZN39_INTERNAL_e176e2f9_4_k_cu_81d4eacd_28074cuda3std3__441_GLOBAL__N__e176e2f9_4_k_cu_81d4eacd_28076ignoreE:
	.zero		1
	.type		_ZN39_INTERNAL_e176e2f9_4_k_cu_81d4eacd_28074cute7productE,@object
	.size		_ZN39_INTERNAL_e176e2f9_4_k_cu_81d4eacd_28074cute7productE,(_ZN39_INTERNAL_e176e2f9_4_k_cu_81d4eacd_28074cuda3std3__45__cpo3endE - _ZN39_INTERNAL_e176e2f9_4_k_cu_81d4eacd_28074cute7productE)
_ZN39_INTERNAL_e176e2f9_4_k_cu_81d4eacd_28074cute7productE:
	.zero		1
	.type		_ZN39_INTERNAL_e176e2f9_4_k_cu_81d4eacd_28074cuda3std3__45__cpo3endE,@object
	.size		_ZN39_INTERNAL_e176e2f9_4_k_cu_81d4eacd_28074cuda3std3__45__cpo3endE,(_ZN39_INTERNAL_e176e2f9_4_k_cu_81d4eacd_28074cuda3std3__419piecewise_constructE - _ZN39_INTERNAL_e176e2f9_4_k_cu_81d4eacd_28074cuda3std3__45__cpo3endE)
_ZN39_INTERNAL_e176e2f9_4_k_cu_81d4eacd_28074cuda3std3__45__cpo3endE:
	.zero		1
	.type		_ZN39_INTERNAL_e176e2f9_4_k_cu_81d4eacd_28074cuda3std3__419piecewise_constructE,@object
	.size		_ZN39_INTERNAL_e176e2f9_4_k_cu_81d4eacd_28074cuda3std3__419piecewise_constructE,(_ZN39_INTERNAL_e176e2f9_4_k_cu_81d4eacd_28074cuda3std3__45__cpo4cendE - _ZN39_INTERNAL_e176e2f9_4_k_cu_81d4eacd_28074cuda3std3__419piecewise_constructE)
_ZN39_INTERNAL_e176e2f9_4_k_cu_81d4eacd_28074cuda3std3__419piecewise_constructE:
	.zero		1
	.type		_ZN39_INTERNAL_e176e2f9_4_k_cu_81d4eacd_28074cuda3std3__45__cpo4cendE,@object
	.size		_ZN39_INTERNAL_e176e2f9_4_k_cu_81d4eacd_28074cuda3std3__45__cpo4cendE,(_ZN39_INTERNAL_e176e2f9_4_k_cu_81d4eacd_28074cuda3std6ranges3__45__cpo4swapE - _ZN39_INTERNAL_e176e2f9_4_k_cu_81d4eacd_28074cuda3std3__45__cpo4cendE)
_ZN39_INTERNAL_e176e2f9_4_k_cu_81d4eacd_28074cuda3std3__45__cpo4cendE:
	.zero		1
	.type		_ZN39_INTERNAL_e176e2f9_4_k_cu_81d4eacd_28074cuda3std6ranges3__45__cpo4swapE,@object
	.size		_ZN39_INTERNAL_e176e2f9_4_k_cu_81d4eacd_28074cuda3std6ranges3__45__cpo4swapE,(.L_9 - _ZN39_INTERNAL_e176e2f9_4_k_cu_81d4eacd_28074cuda3std6ranges3__45__cpo4swapE)
_ZN39_INTERNAL_e176e2f9_4_k_cu_81d4eacd_28074cuda3std6ranges3__45__cpo4swapE:
	.zero		1
.L_9:


//--------------------- .nv.constant0._ZN7cutlass13device_kernelINS_4fmha6kernel28FmhaKernelTmaWarpSpecializedINS1_10collective30FmhaMainloopTmaWarpSpecializedINS_10bfloat16_tEffN4cute5tupleIJNS7_1CILi128EEENS9_ILi64EEESA_EEENS8_IJiNS9_ILi1EEENS8_IJiiEEEEEESF_SF_NS4_12CausalFusionEJEEENS4_15FmhaFwdEpilogueIS6_fNS8_IJSB_SA_SB_EEEEENS2_23IndividualTileSchedulerEJEEEEEvNT_6ParamsE --------------------------
	.section	.nv.constant0._ZN7cutlass13device_kernelINS_4fmha6kernel28FmhaKernelTmaWarpSpecializedINS1_10collective30FmhaMainloopTmaWarpSpecializedINS_10bfloat16_tEffN4cute5tupleIJNS7_1CILi128EEENS9_ILi64EEESA_EEENS8_IJiNS9_ILi1EEENS8_IJiiEEEEEESF_SF_NS4_12CausalFusionEJEEENS4_15FmhaFwdEpilogueIS6_fNS8_IJSB_SA_SB_EEEEENS2_23IndividualTileSchedulerEJEEEEEvNT_6ParamsE,"a",@progbits
	.sectionflags	@""
	.align	4
.nv.constant0._ZN7cutlass13device_kernelINS_4fmha6kernel28FmhaKernelTmaWarpSpecializedINS1_10collective30FmhaMainloopTmaWarpSpecializedINS_10bfloat16_tEffN4cute5tupleIJNS7_1CILi128EEENS9_ILi64EEESA_EEENS8_IJiNS9_ILi1EEENS8_IJiiEEEEEESF_SF_NS4_12CausalFusionEJEEENS4_15FmhaFwdEpilogueIS6_fNS8_IJSB_SA_SB_EEEEENS2_23IndividualTileSchedulerEJEEEEEvNT_6ParamsE:
	.zero		2688


//--------------------- SYMBOLS --------------------------

	.type		.nv.reservedSmem.offset0,@object
	.size		.nv.reservedSmem.offset0,0x4
	.type		__assertfail,@function
